//
// Generated by NVIDIA NVVM Compiler
//
// Compiler Build ID: CL-36424714
// Cuda compilation tools, release 13.0, V13.0.88
// Based on NVVM 20.0.0
//

.version 9.0
.target sm_100
.address_size 64

	// .globl	_Z15aes_encrypt_gpuPhS_PKhj
.const .align 1 .b8 S_gpu[256];
.const .align 1 .b8 RC_gpu[10];

.visible .entry _Z15aes_encrypt_gpuPhS_PKhj(
	.param .u64 .ptr .align 1 _Z15aes_encrypt_gpuPhS_PKhj_param_0,
	.param .u64 .ptr .align 1 _Z15aes_encrypt_gpuPhS_PKhj_param_1,
	.param .u64 .ptr .align 1 _Z15aes_encrypt_gpuPhS_PKhj_param_2,
	.param .u32 _Z15aes_encrypt_gpuPhS_PKhj_param_3
)
{
	.reg .pred 	%p<19>;
	.reg .b16 	%rs<298>;
	.reg .b32 	%r<7>;
	.reg .b64 	%rd<112>;

	ld.param.u64 	%rd5, [_Z15aes_encrypt_gpuPhS_PKhj_param_0];
	ld.param.u64 	%rd6, [_Z15aes_encrypt_gpuPhS_PKhj_param_1];
	ld.param.u64 	%rd7, [_Z15aes_encrypt_gpuPhS_PKhj_param_2];
	ld.param.u32 	%r2, [_Z15aes_encrypt_gpuPhS_PKhj_param_3];
	mov.u32 	%r3, %ctaid.x;
	mov.u32 	%r4, %ntid.x;
	mov.u32 	%r5, %tid.x;
	mad.lo.s32 	%r1, %r3, %r4, %r5;
	setp.ge.u32 	%p1, %r1, %r2;
	@%p1 bra 	$L__BB0_4;
	cvta.to.global.u64 	%rd8, %rd6;
	shl.b32 	%r6, %r1, 4;
	cvt.u64.u32 	%rd9, %r6;
	add.s64 	%rd1, %rd8, %rd9;
	cvta.to.global.u64 	%rd10, %rd7;
	cvta.to.global.u64 	%rd11, %rd5;
	add.s64 	%rd12, %rd11, %rd9;
	ld.global.u8 	%rs52, [%rd12];
	ld.global.u8 	%rs53, [%rd10];
	xor.b16  	%rs296, %rs53, %rs52;
	st.global.u8 	[%rd1], %rs296;
	ld.global.u8 	%rs54, [%rd12+1];
	ld.global.u8 	%rs55, [%rd10+1];
	xor.b16  	%rs295, %rs55, %rs54;
	st.global.u8 	[%rd1+1], %rs295;
	ld.global.u8 	%rs56, [%rd12+2];
	ld.global.u8 	%rs57, [%rd10+2];
	xor.b16  	%rs294, %rs57, %rs56;
	st.global.u8 	[%rd1+2], %rs294;
	ld.global.u8 	%rs58, [%rd12+3];
	ld.global.u8 	%rs59, [%rd10+3];
	xor.b16  	%rs293, %rs59, %rs58;
	st.global.u8 	[%rd1+3], %rs293;
	ld.global.u8 	%rs60, [%rd12+4];
	ld.global.u8 	%rs61, [%rd10+4];
	xor.b16  	%rs292, %rs61, %rs60;
	st.global.u8 	[%rd1+4], %rs292;
	ld.global.u8 	%rs62, [%rd12+5];
	ld.global.u8 	%rs63, [%rd10+5];
	xor.b16  	%rs291, %rs63, %rs62;
	st.global.u8 	[%rd1+5], %rs291;
	ld.global.u8 	%rs64, [%rd12+6];
	ld.global.u8 	%rs65, [%rd10+6];
	xor.b16  	%rs290, %rs65, %rs64;
	st.global.u8 	[%rd1+6], %rs290;
	ld.global.u8 	%rs66, [%rd12+7];
	ld.global.u8 	%rs67, [%rd10+7];
	xor.b16  	%rs289, %rs67, %rs66;
	st.global.u8 	[%rd1+7], %rs289;
	ld.global.u8 	%rs68, [%rd12+8];
	ld.global.u8 	%rs69, [%rd10+8];
	xor.b16  	%rs288, %rs69, %rs68;
	st.global.u8 	[%rd1+8], %rs288;
	ld.global.u8 	%rs70, [%rd12+9];
	ld.global.u8 	%rs71, [%rd10+9];
	xor.b16  	%rs287, %rs71, %rs70;
	st.global.u8 	[%rd1+9], %rs287;
	ld.global.u8 	%rs72, [%rd12+10];
	ld.global.u8 	%rs73, [%rd10+10];
	xor.b16  	%rs286, %rs73, %rs72;
	st.global.u8 	[%rd1+10], %rs286;
	ld.global.u8 	%rs74, [%rd12+11];
	ld.global.u8 	%rs75, [%rd10+11];
	xor.b16  	%rs285, %rs75, %rs74;
	st.global.u8 	[%rd1+11], %rs285;
	ld.global.u8 	%rs76, [%rd12+12];
	ld.global.u8 	%rs77, [%rd10+12];
	xor.b16  	%rs284, %rs77, %rs76;
	st.global.u8 	[%rd1+12], %rs284;
	ld.global.u8 	%rs78, [%rd12+13];
	ld.global.u8 	%rs79, [%rd10+13];
	xor.b16  	%rs283, %rs79, %rs78;
	st.global.u8 	[%rd1+13], %rs283;
	ld.global.u8 	%rs80, [%rd12+14];
	ld.global.u8 	%rs81, [%rd10+14];
	xor.b16  	%rs282, %rs81, %rs80;
	st.global.u8 	[%rd1+14], %rs282;
	ld.global.u8 	%rs82, [%rd12+15];
	add.s64 	%rd111, %rd10, 16;
	ld.global.u8 	%rs83, [%rd10+15];
	xor.b16  	%rs281, %rs83, %rs82;
	mov.b16 	%rs297, 1;
	mov.u64 	%rd15, S_gpu;
$L__BB0_2:
	cvt.u64.u16 	%rd13, %rs296;
	and.b64  	%rd14, %rd13, 255;
	add.s64 	%rd16, %rd15, %rd14;
	ld.const.u8 	%rs84, [%rd16];
	cvt.u64.u16 	%rd17, %rs295;
	and.b64  	%rd18, %rd17, 255;
	add.s64 	%rd19, %rd15, %rd18;
	ld.const.u8 	%rs85, [%rd19];
	cvt.u64.u16 	%rd20, %rs294;
	and.b64  	%rd21, %rd20, 255;
	add.s64 	%rd22, %rd15, %rd21;
	ld.const.u8 	%rs86, [%rd22];
	cvt.u64.u16 	%rd23, %rs293;
	and.b64  	%rd24, %rd23, 255;
	add.s64 	%rd25, %rd15, %rd24;
	ld.const.u8 	%rs87, [%rd25];
	cvt.u64.u16 	%rd26, %rs292;
	and.b64  	%rd27, %rd26, 255;
	add.s64 	%rd28, %rd15, %rd27;
	ld.const.u8 	%rs88, [%rd28];
	cvt.u64.u16 	%rd29, %rs291;
	and.b64  	%rd30, %rd29, 255;
	add.s64 	%rd31, %rd15, %rd30;
	ld.const.u8 	%rs89, [%rd31];
	cvt.u64.u16 	%rd32, %rs290;
	and.b64  	%rd33, %rd32, 255;
	add.s64 	%rd34, %rd15, %rd33;
	ld.const.u8 	%rs90, [%rd34];
	cvt.u64.u16 	%rd35, %rs289;
	and.b64  	%rd36, %rd35, 255;
	add.s64 	%rd37, %rd15, %rd36;
	ld.const.u8 	%rs91, [%rd37];
	cvt.u64.u16 	%rd38, %rs288;
	and.b64  	%rd39, %rd38, 255;
	add.s64 	%rd40, %rd15, %rd39;
	ld.const.u8 	%rs92, [%rd40];
	cvt.u64.u16 	%rd41, %rs287;
	and.b64  	%rd42, %rd41, 255;
	add.s64 	%rd43, %rd15, %rd42;
	ld.const.u8 	%rs93, [%rd43];
	cvt.u64.u16 	%rd44, %rs286;
	and.b64  	%rd45, %rd44, 255;
	add.s64 	%rd46, %rd15, %rd45;
	ld.const.u8 	%rs94, [%rd46];
	cvt.u64.u16 	%rd47, %rs285;
	and.b64  	%rd48, %rd47, 255;
	add.s64 	%rd49, %rd15, %rd48;
	ld.const.u8 	%rs95, [%rd49];
	cvt.u64.u16 	%rd50, %rs284;
	and.b64  	%rd51, %rd50, 255;
	add.s64 	%rd52, %rd15, %rd51;
	ld.const.u8 	%rs96, [%rd52];
	cvt.u64.u16 	%rd53, %rs283;
	and.b64  	%rd54, %rd53, 255;
	add.s64 	%rd55, %rd15, %rd54;
	ld.const.u8 	%rs97, [%rd55];
	cvt.u64.u16 	%rd56, %rs282;
	and.b64  	%rd57, %rd56, 255;
	add.s64 	%rd58, %rd15, %rd57;
	ld.const.u8 	%rs98, [%rd58];
	cvt.u64.u16 	%rd59, %rs281;
	and.b64  	%rd60, %rd59, 255;
	add.s64 	%rd61, %rd15, %rd60;
	ld.const.u8 	%rs99, [%rd61];
	xor.b16  	%rs100, %rs89, %rs84;
	cvt.s16.s8 	%rs101, %rs100;
	xor.b16  	%rs102, %rs100, %rs94;
	xor.b16  	%rs103, %rs102, %rs99;
	shl.b16 	%rs104, %rs100, 1;
	xor.b16  	%rs105, %rs104, 27;
	setp.lt.s16 	%p2, %rs101, 0;
	selp.b16 	%rs106, %rs105, %rs104, %p2;
	xor.b16  	%rs107, %rs84, %rs106;
	xor.b16  	%rs108, %rs107, %rs103;
	st.global.u8 	[%rd1], %rs108;
	xor.b16  	%rs109, %rs94, %rs89;
	cvt.s16.s8 	%rs110, %rs109;
	shl.b16 	%rs111, %rs109, 1;
	xor.b16  	%rs112, %rs111, 27;
	setp.lt.s16 	%p3, %rs110, 0;
	selp.b16 	%rs113, %rs112, %rs111, %p3;
	xor.b16  	%rs114, %rs103, %rs113;
	xor.b16  	%rs115, %rs114, %rs89;
	st.global.u8 	[%rd1+1], %rs115;
	xor.b16  	%rs116, %rs99, %rs94;
	cvt.s16.s8 	%rs117, %rs116;
	shl.b16 	%rs118, %rs116, 1;
	xor.b16  	%rs119, %rs118, 27;
	setp.lt.s16 	%p4, %rs117, 0;
	selp.b16 	%rs120, %rs119, %rs118, %p4;
	xor.b16  	%rs121, %rs103, %rs120;
	xor.b16  	%rs122, %rs121, %rs94;
	st.global.u8 	[%rd1+2], %rs122;
	xor.b16  	%rs123, %rs84, %rs99;
	cvt.s16.s8 	%rs124, %rs123;
	shl.b16 	%rs125, %rs123, 1;
	xor.b16  	%rs126, %rs125, 27;
	setp.lt.s16 	%p5, %rs124, 0;
	selp.b16 	%rs127, %rs126, %rs125, %p5;
	xor.b16  	%rs128, %rs102, %rs127;
	st.global.u8 	[%rd1+3], %rs128;
	xor.b16  	%rs129, %rs93, %rs88;
	cvt.s16.s8 	%rs130, %rs129;
	xor.b16  	%rs131, %rs129, %rs98;
	xor.b16  	%rs132, %rs131, %rs87;
	shl.b16 	%rs133, %rs129, 1;
	xor.b16  	%rs134, %rs133, 27;
	setp.lt.s16 	%p6, %rs130, 0;
	selp.b16 	%rs135, %rs134, %rs133, %p6;
	xor.b16  	%rs136, %rs88, %rs135;
	xor.b16  	%rs137, %rs136, %rs132;
	st.global.u8 	[%rd1+4], %rs137;
	xor.b16  	%rs138, %rs98, %rs93;
	cvt.s16.s8 	%rs139, %rs138;
	shl.b16 	%rs140, %rs138, 1;
	xor.b16  	%rs141, %rs140, 27;
	setp.lt.s16 	%p7, %rs139, 0;
	selp.b16 	%rs142, %rs141, %rs140, %p7;
	xor.b16  	%rs143, %rs132, %rs142;
	xor.b16  	%rs144, %rs143, %rs93;
	st.global.u8 	[%rd1+5], %rs144;
	xor.b16  	%rs145, %rs87, %rs98;
	cvt.s16.s8 	%rs146, %rs145;
	shl.b16 	%rs147, %rs145, 1;
	xor.b16  	%rs148, %rs147, 27;
	setp.lt.s16 	%p8, %rs146, 0;
	selp.b16 	%rs149, %rs148, %rs147, %p8;
	xor.b16  	%rs150, %rs132, %rs149;
	xor.b16  	%rs151, %rs150, %rs98;
	st.global.u8 	[%rd1+6], %rs151;
	xor.b16  	%rs152, %rs88, %rs87;
	cvt.s16.s8 	%rs153, %rs152;
	shl.b16 	%rs154, %rs152, 1;
	xor.b16  	%rs155, %rs154, 27;
	setp.lt.s16 	%p9, %rs153, 0;
	selp.b16 	%rs156, %rs155, %rs154, %p9;
	xor.b16  	%rs157, %rs131, %rs156;
	st.global.u8 	[%rd1+7], %rs157;
	xor.b16  	%rs158, %rs97, %rs92;
	cvt.s16.s8 	%rs159, %rs158;
	xor.b16  	%rs160, %rs158, %rs86;
	xor.b16  	%rs161, %rs160, %rs91;
	shl.b16 	%rs162, %rs158, 1;
	xor.b16  	%rs163, %rs162, 27;
	setp.lt.s16 	%p10, %rs159, 0;
	selp.b16 	%rs164, %rs163, %rs162, %p10;
	xor.b16  	%rs165, %rs92, %rs164;
	xor.b16  	%rs166, %rs165, %rs161;
	st.global.u8 	[%rd1+8], %rs166;
	xor.b16  	%rs167, %rs86, %rs97;
	cvt.s16.s8 	%rs168, %rs167;
	shl.b16 	%rs169, %rs167, 1;
	xor.b16  	%rs170, %rs169, 27;
	setp.lt.s16 	%p11, %rs168, 0;
	selp.b16 	%rs171, %rs170, %rs169, %p11;
	xor.b16  	%rs172, %rs161, %rs171;
	xor.b16  	%rs173, %rs172, %rs97;
	st.global.u8 	[%rd1+9], %rs173;
	xor.b16  	%rs174, %rs91, %rs86;
	cvt.s16.s8 	%rs175, %rs174;
	shl.b16 	%rs176, %rs174, 1;
	xor.b16  	%rs177, %rs176, 27;
	setp.lt.s16 	%p12, %rs175, 0;
	selp.b16 	%rs178, %rs177, %rs176, %p12;
	xor.b16  	%rs179, %rs161, %rs178;
	xor.b16  	%rs180, %rs179, %rs86;
	st.global.u8 	[%rd1+10], %rs180;
	xor.b16  	%rs181, %rs92, %rs91;
	cvt.s16.s8 	%rs182, %rs181;
	shl.b16 	%rs183, %rs181, 1;
	xor.b16  	%rs184, %rs183, 27;
	setp.lt.s16 	%p13, %rs182, 0;
	selp.b16 	%rs185, %rs184, %rs183, %p13;
	xor.b16  	%rs186, %rs160, %rs185;
	st.global.u8 	[%rd1+11], %rs186;
	xor.b16  	%rs187, %rs85, %rs96;
	cvt.s16.s8 	%rs188, %rs187;
	xor.b16  	%rs189, %rs187, %rs90;
	xor.b16  	%rs190, %rs189, %rs95;
	shl.b16 	%rs191, %rs187, 1;
	xor.b16  	%rs192, %rs191, 27;
	setp.lt.s16 	%p14, %rs188, 0;
	selp.b16 	%rs193, %rs192, %rs191, %p14;
	xor.b16  	%rs194, %rs96, %rs193;
	xor.b16  	%rs195, %rs194, %rs190;
	st.global.u8 	[%rd1+12], %rs195;
	xor.b16  	%rs196, %rs90, %rs85;
	cvt.s16.s8 	%rs197, %rs196;
	shl.b16 	%rs198, %rs196, 1;
	xor.b16  	%rs199, %rs198, 27;
	setp.lt.s16 	%p15, %rs197, 0;
	selp.b16 	%rs200, %rs199, %rs198, %p15;
	xor.b16  	%rs201, %rs190, %rs200;
	xor.b16  	%rs202, %rs201, %rs85;
	st.global.u8 	[%rd1+13], %rs202;
	xor.b16  	%rs203, %rs95, %rs90;
	cvt.s16.s8 	%rs204, %rs203;
	shl.b16 	%rs205, %rs203, 1;
	xor.b16  	%rs206, %rs205, 27;
	setp.lt.s16 	%p16, %rs204, 0;
	selp.b16 	%rs207, %rs206, %rs205, %p16;
	xor.b16  	%rs208, %rs190, %rs207;
	xor.b16  	%rs209, %rs208, %rs90;
	st.global.u8 	[%rd1+14], %rs209;
	xor.b16  	%rs210, %rs96, %rs95;
	cvt.s16.s8 	%rs211, %rs210;
	shl.b16 	%rs212, %rs210, 1;
	xor.b16  	%rs213, %rs212, 27;
	setp.lt.s16 	%p17, %rs211, 0;
	selp.b16 	%rs214, %rs213, %rs212, %p17;
	xor.b16  	%rs215, %rs189, %rs214;
	st.global.u8 	[%rd1+15], %rs215;
	ld.global.u8 	%rs216, [%rd111];
	xor.b16  	%rs296, %rs108, %rs216;
	st.global.u8 	[%rd1], %rs296;
	ld.global.u8 	%rs217, [%rd111+1];
	xor.b16  	%rs295, %rs115, %rs217;
	st.global.u8 	[%rd1+1], %rs295;
	ld.global.u8 	%rs218, [%rd111+2];
	xor.b16  	%rs294, %rs122, %rs218;
	st.global.u8 	[%rd1+2], %rs294;
	ld.global.u8 	%rs219, [%rd111+3];
	xor.b16  	%rs293, %rs128, %rs219;
	st.global.u8 	[%rd1+3], %rs293;
	ld.global.u8 	%rs220, [%rd111+4];
	xor.b16  	%rs292, %rs137, %rs220;
	st.global.u8 	[%rd1+4], %rs292;
	ld.global.u8 	%rs221, [%rd111+5];
	xor.b16  	%rs291, %rs144, %rs221;
	st.global.u8 	[%rd1+5], %rs291;
	ld.global.u8 	%rs222, [%rd111+6];
	xor.b16  	%rs290, %rs151, %rs222;
	st.global.u8 	[%rd1+6], %rs290;
	ld.global.u8 	%rs223, [%rd111+7];
	xor.b16  	%rs289, %rs157, %rs223;
	st.global.u8 	[%rd1+7], %rs289;
	ld.global.u8 	%rs224, [%rd111+8];
	xor.b16  	%rs288, %rs166, %rs224;
	st.global.u8 	[%rd1+8], %rs288;
	ld.global.u8 	%rs225, [%rd111+9];
	xor.b16  	%rs287, %rs173, %rs225;
	st.global.u8 	[%rd1+9], %rs287;
	ld.global.u8 	%rs226, [%rd111+10];
	xor.b16  	%rs286, %rs180, %rs226;
	st.global.u8 	[%rd1+10], %rs286;
	ld.global.u8 	%rs227, [%rd111+11];
	xor.b16  	%rs285, %rs186, %rs227;
	st.global.u8 	[%rd1+11], %rs285;
	ld.global.u8 	%rs228, [%rd111+12];
	xor.b16  	%rs284, %rs195, %rs228;
	st.global.u8 	[%rd1+12], %rs284;
	ld.global.u8 	%rs229, [%rd111+13];
	xor.b16  	%rs283, %rs202, %rs229;
	st.global.u8 	[%rd1+13], %rs283;
	ld.global.u8 	%rs230, [%rd111+14];
	xor.b16  	%rs282, %rs209, %rs230;
	st.global.u8 	[%rd1+14], %rs282;
	add.s64 	%rd4, %rd111, 16;
	ld.global.u8 	%rs231, [%rd111+15];
	xor.b16  	%rs281, %rs215, %rs231;
	st.global.u8 	[%rd1+15], %rs281;
	add.s16 	%rs50, %rs297, 1;
	and.b16  	%rs232, %rs297, 255;
	setp.lt.u16 	%p18, %rs232, 9;
	mov.u64 	%rd111, %rd4;
	mov.u16 	%rs297, %rs50;
	@%p18 bra 	$L__BB0_2;
	cvt.u64.u16 	%rd62, %rs296;
	and.b64  	%rd63, %rd62, 255;
	add.s64 	%rd65, %rd15, %rd63;
	ld.const.u8 	%rs233, [%rd65];
	st.global.u8 	[%rd1], %rs233;
	cvt.u64.u16 	%rd66, %rs295;
	and.b64  	%rd67, %rd66, 255;
	add.s64 	%rd68, %rd15, %rd67;
	ld.const.u8 	%rs234, [%rd68];
	cvt.u64.u16 	%rd69, %rs294;
	and.b64  	%rd70, %rd69, 255;
	add.s64 	%rd71, %rd15, %rd70;
	ld.const.u8 	%rs235, [%rd71];
	cvt.u64.u16 	%rd72, %rs293;
	and.b64  	%rd73, %rd72, 255;
	add.s64 	%rd74, %rd15, %rd73;
	ld.const.u8 	%rs236, [%rd74];
	cvt.u64.u16 	%rd75, %rs292;
	and.b64  	%rd76, %rd75, 255;
	add.s64 	%rd77, %rd15, %rd76;
	ld.const.u8 	%rs237, [%rd77];
	st.global.u8 	[%rd1+4], %rs237;
	cvt.u64.u16 	%rd78, %rs291;
	and.b64  	%rd79, %rd78, 255;
	add.s64 	%rd80, %rd15, %rd79;
	ld.const.u8 	%rs238, [%rd80];
	cvt.u64.u16 	%rd81, %rs290;
	and.b64  	%rd82, %rd81, 255;
	add.s64 	%rd83, %rd15, %rd82;
	ld.const.u8 	%rs239, [%rd83];
	cvt.u64.u16 	%rd84, %rs289;
	and.b64  	%rd85, %rd84, 255;
	add.s64 	%rd86, %rd15, %rd85;
	ld.const.u8 	%rs240, [%rd86];
	cvt.u64.u16 	%rd87, %rs288;
	and.b64  	%rd88, %rd87, 255;
	add.s64 	%rd89, %rd15, %rd88;
	ld.const.u8 	%rs241, [%rd89];
	st.global.u8 	[%rd1+8], %rs241;
	cvt.u64.u16 	%rd90, %rs287;
	and.b64  	%rd91, %rd90, 255;
	add.s64 	%rd92, %rd15, %rd91;
	ld.const.u8 	%rs242, [%rd92];
	cvt.u64.u16 	%rd93, %rs286;
	and.b64  	%rd94, %rd93, 255;
	add.s64 	%rd95, %rd15, %rd94;
	ld.const.u8 	%rs243, [%rd95];
	cvt.u64.u16 	%rd96, %rs285;
	and.b64  	%rd97, %rd96, 255;
	add.s64 	%rd98, %rd15, %rd97;
	ld.const.u8 	%rs244, [%rd98];
	cvt.u64.u16 	%rd99, %rs284;
	and.b64  	%rd100, %rd99, 255;
	add.s64 	%rd101, %rd15, %rd100;
	ld.const.u8 	%rs245, [%rd101];
	st.global.u8 	[%rd1+12], %rs245;
	cvt.u64.u16 	%rd102, %rs283;
	and.b64  	%rd103, %rd102, 255;
	add.s64 	%rd104, %rd15, %rd103;
	ld.const.u8 	%rs246, [%rd104];
	cvt.u64.u16 	%rd105, %rs282;
	and.b64  	%rd106, %rd105, 255;
	add.s64 	%rd107, %rd15, %rd106;
	ld.const.u8 	%rs247, [%rd107];
	cvt.u64.u16 	%rd108, %rs281;
	and.b64  	%rd109, %rd108, 255;
	add.s64 	%rd110, %rd15, %rd109;
	ld.const.u8 	%rs248, [%rd110];
	st.global.u8 	[%rd1+1], %rs238;
	st.global.u8 	[%rd1+5], %rs242;
	st.global.u8 	[%rd1+9], %rs246;
	st.global.u8 	[%rd1+13], %rs234;
	st.global.u8 	[%rd1+2], %rs243;
	st.global.u8 	[%rd1+10], %rs235;
	st.global.u8 	[%rd1+6], %rs247;
	st.global.u8 	[%rd1+14], %rs239;
	st.global.u8 	[%rd1+15], %rs244;
	st.global.u8 	[%rd1+11], %rs240;
	st.global.u8 	[%rd1+7], %rs236;
	st.global.u8 	[%rd1+3], %rs248;
	ld.global.u8 	%rs249, [%rd4];
	xor.b16  	%rs250, %rs233, %rs249;
	st.global.u8 	[%rd1], %rs250;
	ld.global.u8 	%rs251, [%rd4+1];
	xor.b16  	%rs252, %rs238, %rs251;
	st.global.u8 	[%rd1+1], %rs252;
	ld.global.u8 	%rs253, [%rd4+2];
	xor.b16  	%rs254, %rs243, %rs253;
	st.global.u8 	[%rd1+2], %rs254;
	ld.global.u8 	%rs255, [%rd4+3];
	xor.b16  	%rs256, %rs248, %rs255;
	st.global.u8 	[%rd1+3], %rs256;
	ld.global.u8 	%rs257, [%rd4+4];
	xor.b16  	%rs258, %rs237, %rs257;
	st.global.u8 	[%rd1+4], %rs258;
	ld.global.u8 	%rs259, [%rd4+5];
	xor.b16  	%rs260, %rs242, %rs259;
	st.global.u8 	[%rd1+5], %rs260;
	ld.global.u8 	%rs261, [%rd4+6];
	xor.b16  	%rs262, %rs247, %rs261;
	st.global.u8 	[%rd1+6], %rs262;
	ld.global.u8 	%rs263, [%rd4+7];
	xor.b16  	%rs264, %rs236, %rs263;
	st.global.u8 	[%rd1+7], %rs264;
	ld.global.u8 	%rs265, [%rd4+8];
	xor.b16  	%rs266, %rs241, %rs265;
	st.global.u8 	[%rd1+8], %rs266;
	ld.global.u8 	%rs267, [%rd4+9];
	xor.b16  	%rs268, %rs246, %rs267;
	st.global.u8 	[%rd1+9], %rs268;
	ld.global.u8 	%rs269, [%rd4+10];
	xor.b16  	%rs270, %rs235, %rs269;
	st.global.u8 	[%rd1+10], %rs270;
	ld.global.u8 	%rs271, [%rd4+11];
	xor.b16  	%rs272, %rs240, %rs271;
	st.global.u8 	[%rd1+11], %rs272;
	ld.global.u8 	%rs273, [%rd4+12];
	xor.b16  	%rs274, %rs245, %rs273;
	st.global.u8 	[%rd1+12], %rs274;
	ld.global.u8 	%rs275, [%rd4+13];
	xor.b16  	%rs276, %rs234, %rs275;
	st.global.u8 	[%rd1+13], %rs276;
	ld.global.u8 	%rs277, [%rd4+14];
	xor.b16  	%rs278, %rs239, %rs277;
	st.global.u8 	[%rd1+14], %rs278;
	ld.global.u8 	%rs279, [%rd4+15];
	xor.b16  	%rs280, %rs244, %rs279;
	st.global.u8 	[%rd1+15], %rs280;
$L__BB0_4:
	ret;

}


// ===== COMPILED SASS (sm_100) =====

	.target	sm_100

	.elftype	@"ET_EXEC"


//--------------------- .note.nv.tkinfo           --------------------------
	.section	.note.nv.tkinfo,"",@"SHT_NOTE"
	.sectionflags	@"SHF_NOTE_NV_TKINFO"
	.tkinfo
        /*0018*/ 	.word	0x00000002
        /*0030*/ 	.string	""
        /*0030*/ 	.string	"ptxas"
        /*0030*/ 	.string	"Cuda compilation tools, release 13.0, V13.0.88"
        /*0030*/ 	.string	"Build cuda_13.0.r13.0/compiler.36424714_0"
        /*0030*/ 	.string	"-arch sm_100 -m 64 "



//--------------------- .note.nv.cuinfo           --------------------------
	.section	.note.nv.cuinfo,"",@"SHT_NOTE"
	.sectionflags	@"SHF_NOTE_NV_CUINFO"
        /*0018*/ 	.short	0x0002
        /*001a*/ 	.short	0x0064
        /*001c*/ 	.short	0x0082
	.zero		2


//--------------------- .nv.info                  --------------------------
	.section	.nv.info,"",@"SHT_CUDA_INFO"
	.align	4


	//----- nvinfo : EIATTR_REGCOUNT
	.align		4
        /*0000*/ 	.byte	0x04, 0x2f
        /*0002*/ 	.short	(.L_3 - .L_2)
	.align		4
.L_2:
        /*0004*/ 	.word	index@(_Z15aes_encrypt_gpuPhS_PKhj)
        /*0008*/ 	.word	0x00000020


	//----- nvinfo : EIATTR_FRAME_SIZE
	.align		4
.L_3:
        /*000c*/ 	.byte	0x04, 0x11
        /*000e*/ 	.short	(.L_5 - .L_4)
	.align		4
.L_4:
        /*0010*/ 	.word	index@(_Z15aes_encrypt_gpuPhS_PKhj)
        /*0014*/ 	.word	0x00000000


	//----- nvinfo : EIATTR_MIN_STACK_SIZE
	.align		4
.L_5:
        /*0018*/ 	.byte	0x04, 0x12
        /*001a*/ 	.short	(.L_7 - .L_6)
	.align		4
.L_6:
        /*001c*/ 	.word	index@(_Z15aes_encrypt_gpuPhS_PKhj)
        /*0020*/ 	.word	0x00000000
.L_7:


//--------------------- .nv.compat                --------------------------
	.section	.nv.compat,"",@"SHT_CUDA_COMPAT_INFO"
	.align	4
        /*0000*/ 	.byte	0x02, 0x09, 0x00, 0x00, 0x02, 0x02, 0x01, 0x00, 0x02, 0x05, 0x05, 0x00, 0x03, 0x07, 0x01, 0x01
        /*0010*/ 	.byte	0x02, 0x03, 0x00, 0x00, 0x02, 0x06, 0x01, 0x00, 0x04, 0x0b, 0x08, 0x00, 0x09, 0x00, 0x00, 0x00
        /*0020*/ 	.byte	0x00, 0x00, 0x00, 0x00


//--------------------- .nv.info._Z15aes_encrypt_gpuPhS_PKhj --------------------------
	.section	.nv.info._Z15aes_encrypt_gpuPhS_PKhj,"",@"SHT_CUDA_INFO"
	.sectionflags	@""
	.align	4


	//----- nvinfo : EIATTR_CUDA_API_VERSION
	.align		4
        /*0000*/ 	.byte	0x04, 0x37
        /*0002*/ 	.short	(.L_9 - .L_8)
.L_8:
        /*0004*/ 	.word	0x00000082


	//----- nvinfo : EIATTR_KPARAM_INFO
	.align		4
.L_9:
        /*0008*/ 	.byte	0x04, 0x17
        /*000a*/ 	.short	(.L_11 - .L_10)
.L_10:
        /*000c*/ 	.word	0x00000000
        /*0010*/ 	.short	0x0003
        /*0012*/ 	.short	0x0018
        /*0014*/ 	.byte	0x00, 0xf0, 0x11, 0x00


	//----- nvinfo : EIATTR_KPARAM_INFO
	.align		4
.L_11:
        /*0018*/ 	.byte	0x04, 0x17
        /*001a*/ 	.short	(.L_13 - .L_12)
.L_12:
        /*001c*/ 	.word	0x00000000
        /*0020*/ 	.short	0x0002
        /*0022*/ 	.short	0x0010
        /*0024*/ 	.byte	0x00, 0xf5, 0x21, 0x00


	//----- nvinfo : EIATTR_KPARAM_INFO
	.align		4
.L_13:
        /*0028*/ 	.byte	0x04, 0x17
        /*002a*/ 	.short	(.L_15 - .L_14)
.L_14:
        /*002c*/ 	.word	0x00000000
        /*0030*/ 	.short	0x0001
        /*0032*/ 	.short	0x0008
        /*0034*/ 	.byte	0x00, 0xf5, 0x21, 0x00


	//----- nvinfo : EIATTR_KPARAM_INFO
	.align		4
.L_15:
        /*0038*/ 	.byte	0x04, 0x17
        /*003a*/ 	.short	(.L_17 - .L_16)
.L_16:
        /*003c*/ 	.word	0x00000000
        /*0040*/ 	.short	0x0000
        /*0042*/ 	.short	0x0000
        /*0044*/ 	.byte	0x00, 0xf5, 0x21, 0x00


	//----- nvinfo : EIATTR_SPARSE_MMA_MASK
	.align		4
.L_17:
        /*0048*/ 	.byte	0x03, 0x50
        /*004a*/ 	.short	0x0000


	//----- nvinfo : EIATTR_MAXREG_COUNT
	.align		4
        /*004c*/ 	.byte	0x03, 0x1b
        /*004e*/ 	.short	0x00ff


	//----- nvinfo : EIATTR_MERCURY_ISA_VERSION
	.align		4
        /*0050*/ 	.byte	0x03, 0x5f
        /*0052*/ 	.short	0x0101


	//----- nvinfo : EIATTR_VRC_CTA_INIT_COUNT
	.align		4
        /*0054*/ 	.byte	0x02, 0x4a
	.zero		1
	.zero		1


	//----- nvinfo : EIATTR_EXIT_INSTR_OFFSETS
	.align		4
        /*0058*/ 	.byte	0x04, 0x1c
        /*005a*/ 	.short	(.L_19 - .L_18)


	//   ....[0]....
.L_18:
        /*005c*/ 	.word	0x00000070


	//   ....[1]....
        /*0060*/ 	.word	0x00001980


	//----- nvinfo : EIATTR_CBANK_PARAM_SIZE
	.align		4
.L_19:
        /*0064*/ 	.byte	0x03, 0x19
        /*0066*/ 	.short	0x001c


	//----- nvinfo : EIATTR_PARAM_CBANK
	.align		4
        /*0068*/ 	.byte	0x04, 0x0a
        /*006a*/ 	.short	(.L_21 - .L_20)
	.align		4
.L_20:
        /*006c*/ 	.word	index@(.nv.constant0._Z15aes_encrypt_gpuPhS_PKhj)
        /*0070*/ 	.short	0x0380
        /*0072*/ 	.short	0x001c


	//----- nvinfo : EIATTR_SW_WAR
	.align		4
.L_21:
        /*0074*/ 	.byte	0x04, 0x36
        /*0076*/ 	.short	(.L_23 - .L_22)
.L_22:
        /*0078*/ 	.word	0x00000008
.L_23:


//--------------------- .nv.callgraph             --------------------------
	.section	.nv.callgraph,"",@"SHT_CUDA_CALLGRAPH"
	.align	4
	.sectionentsize	8
	.align		4
        /*0000*/ 	.word	0x00000000
	.align		4
        /*0004*/ 	.word	0xffffffff
	.align		4
        /*0008*/ 	.word	0x00000000
	.align		4
        /*000c*/ 	.word	0xfffffffe
	.align		4
        /*0010*/ 	.word	0x00000000
	.align		4
        /*0014*/ 	.word	0xfffffffd
	.align		4
        /*0018*/ 	.word	0x00000000
	.align		4
        /*001c*/ 	.word	0xfffffffc


//--------------------- .nv.constant3             --------------------------
	.section	.nv.constant3,"a",@progbits
.nv.constant3:
	.type		S_gpu,@object
	.size		S_gpu,(RC_gpu - S_gpu)
S_gpu:
	.zero		256
	.type		RC_gpu,@object
	.size		RC_gpu,(.L_1 - RC_gpu)
RC_gpu:
	.zero		10
.L_1:


//--------------------- .text._Z15aes_encrypt_gpuPhS_PKhj --------------------------
	.section	.text._Z15aes_encrypt_gpuPhS_PKhj,"ax",@progbits
	.align	128
        .global         _Z15aes_encrypt_gpuPhS_PKhj
        .type           _Z15aes_encrypt_gpuPhS_PKhj,@function
        .size           _Z15aes_encrypt_gpuPhS_PKhj,(.L_x_2 - _Z15aes_encrypt_gpuPhS_PKhj)
        .other          _Z15aes_encrypt_gpuPhS_PKhj,@"STO_CUDA_ENTRY STV_DEFAULT"
_Z15aes_encrypt_gpuPhS_PKhj:
.text._Z15aes_encrypt_gpuPhS_PKhj:
[----:B------:R-:W-:Y:S01]  /*0000*/  LDC R1, c[0x0][0x37c] ;  /* 0x0000df00ff017b82 */ /* 0x000fe20000000800 */
[----:B------:R-:W0:Y:S07]  /*0010*/  S2R R3, SR_TID.X ;  /* 0x0000000000037919 */ /* 0x000e2e0000002100 */
[----:B------:R-:W0:Y:S01]  /*0020*/  S2UR UR4, SR_CTAID.X ;  /* 0x00000000000479c3 */ /* 0x000e220000002500 */
[----:B------:R-:W1:Y:S07]  /*0030*/  LDCU UR5, c[0x0][0x398] ;  /* 0x00007300ff0577ac */ /* 0x000e6e0008000800 */
[----:B------:R-:W0:Y:S02]  /*0040*/  LDC R0, c[0x0][0x360] ;  /* 0x0000d800ff007b82 */ /* 0x000e240000000800 */
[----:B0-----:R-:W-:-:S05]  /*0050*/  IMAD R0, R0, UR4, R3 ;  /* 0x0000000400007c24 */ /* 0x001fca000f8e0203 */
[----:B-1----:R-:W-:-:S13]  /*0060*/  ISETP.GE.U32.AND P0, PT, R0, UR5, PT ;  /* 0x0000000500007c0c */ /* 0x002fda000bf06070 */
[----:B------:R-:W-:Y:S05]  /*0070*/  @P0 EXIT ;  /* 0x000000000000094d */ /* 0x000fea0003800000 */
[----:B------:R-:W0:Y:S01]  /*0080*/  LDCU.128 UR8, c[0x0][0x380] ;  /* 0x00007000ff0877ac */ /* 0x000e220008000c00 */
[----:B------:R-:W1:Y:S01]  /*0090*/  LDC.64 R10, c[0x0][0x390] ;  /* 0x0000e400ff0a7b82 */ /* 0x000e620000000a00 */
[----:B------:R-:W-:Y:S01]  /*00a0*/  IMAD.SHL.U32 R0, R0, 0x10, RZ ;  /* 0x0000001000007824 */ /* 0x000fe200078e00ff */
[----:B------:R-:W1:Y:S01]  /*00b0*/  LDCU.64 UR6, c[0x0][0x358] ;  /* 0x00006b00ff0677ac */ /* 0x000e620008000a00 */
[----:B------:R-:W2:Y:S03]  /*00c0*/  LDCU.64 UR4, c[0x0][0x390] ;  /* 0x00007200ff0477ac */ /* 0x000ea60008000a00 */
[----:B0-----:R-:W-:-:S05]  /*00d0*/  IADD3 R12, P0, PT, R0, UR8, RZ ;  /* 0x00000008000c7c10 */ /* 0x001fca000ff1e0ff */
[----:B------:R-:W-:Y:S01]  /*00e0*/  IMAD.X R13, RZ, RZ, UR9, P0 ;  /* 0x00000009ff0d7e24 */ /* 0x000fe200080e06ff */
[----:B-1----:R-:W3:Y:S04]  /*00f0*/  LDG.E.U8 R2, desc[UR6][R10.64] ;  /* 0x000000060a027981 */ /* 0x002ee8000c1e1100 */
[----:B------:R-:W3:Y:S01]  /*0100*/  LDG.E.U8 R17, desc[UR6][R12.64] ;  /* 0x000000060c117981 */ /* 0x000ee2000c1e1100 */
[----:B------:R-:W-:-:S05]  /*0110*/  IADD3 R4, P0, PT, R0, UR10, RZ ;  /* 0x0000000a00047c10 */ /* 0x000fca000ff1e0ff */
[----:B------:R-:W-:Y:S01]  /*0120*/  IMAD.X R5, RZ, RZ, UR11, P0 ;  /* 0x0000000bff057e24 */ /* 0x000fe200080e06ff */
[----:B---3--:R-:W-:-:S05]  /*0130*/  LOP3.LUT R17, R2, R17, RZ, 0x3c, !PT ;  /* 0x0000001102117212 */ /* 0x008fca00078e3cff */
[----:B------:R-:W-:Y:S04]  /*0140*/  STG.E.U8 desc[UR6][R4.64], R17 ;  /* 0x0000001104007986 */ /* 0x000fe8000c101106 */
[----:B------:R-:W3:Y:S04]  /*0150*/  LDG.E.U8 R19, desc[UR6][R12.64+0x1] ;  /* 0x000001060c137981 */ /* 0x000ee8000c1e1100 */
[----:B------:R-:W3:Y:S02]  /*0160*/  LDG.E.U8 R0, desc[UR6][R10.64+0x1] ;  /* 0x000001060a007981 */ /* 0x000ee4000c1e1100 */
        /* <DEDUP_REMOVED lines=13> */
[----:B------:R0:W-:Y:S04]  /*0240*/  STG.E.U8 desc[UR6][R4.64+0x4], R16 ;  /* 0x0000041004007986 */ /* 0x0001e8000c101106 */
        /* <DEDUP_REMOVED lines=28> */
[----:B------:R-:W4:Y:S04]  /*0410*/  LDG.E.U8 R23, desc[UR6][R12.64+0xc] ;  /* 0x00000c060c177981 */ /* 0x000f28000c1e1100 */
[----:B------:R-:W4:Y:S02]  /*0420*/  LDG.E.U8 R0, desc[UR6][R10.64+0xc] ;  /* 0x00000c060a007981 */ /* 0x000f24000c1e1100 */
[----:B----4-:R-:W-:-:S05]  /*0430*/  LOP3.LUT R23, R0, R23, RZ, 0x3c, !PT ;  /* 0x0000001700177212 */ /* 0x010fca00078e3cff */
[----:B------:R4:W-:Y:S04]  /*0440*/  STG.E.U8 desc[UR6][R4.64+0xc], R23 ;  /* 0x00000c1704007986 */ /* 0x0009e8000c101106 */
[----:B------:R-:W5:Y:S04]  /*0450*/  LDG.E.U8 R21, desc[UR6][R12.64+0xd] ;  /* 0x00000d060c157981 */ /* 0x000f68000c1e1100 */
[----:B------:R-:W5:Y:S02]  /*0460*/  LDG.E.U8 R0, desc[UR6][R10.64+0xd] ;  /* 0x00000d060a007981 */ /* 0x000f64000c1e1100 */
[----:B-----5:R-:W-:-:S05]  /*0470*/  LOP3.LUT R21, R0, R21, RZ, 0x3c, !PT ;  /* 0x0000001500157212 */ /* 0x020fca00078e3cff */
[----:B------:R4:W-:Y:S04]  /*0480*/  STG.E.U8 desc[UR6][R4.64+0xd], R21 ;  /* 0x00000d1504007986 */ /* 0x0009e8000c101106 */
[----:B------:R-:W5:Y:S04]  /*0490*/  LDG.E.U8 R3, desc[UR6][R12.64+0xe] ;  /* 0x00000e060c037981 */ /* 0x000f68000c1e1100 */
[----:B------:R-:W5:Y:S02]  /*04a0*/  LDG.E.U8 R0, desc[UR6][R10.64+0xe] ;  /* 0x00000e060a007981 */ /* 0x000f64000c1e1100 */
[----:B-----5:R-:W-:-:S05]  /*04b0*/  LOP3.LUT R3, R0, R3, RZ, 0x3c, !PT ;  /* 0x0000000300037212 */ /* 0x020fca00078e3cff */
[----:B------:R4:W-:Y:S04]  /*04c0*/  STG.E.U8 desc[UR6][R4.64+0xe], R3 ;  /* 0x00000e0304007986 */ /* 0x0009e8000c101106 */
[----:B------:R5:W3:Y:S04]  /*04d0*/  LDG.E.U8 R2, desc[UR6][R12.64+0xf] ;  /* 0x00000f060c027981 */ /* 0x000ae8000c1e1100 */
[----:B------:R0:W3:Y:S01]  /*04e0*/  LDG.E.U8 R7, desc[UR6][R10.64+0xf] ;  /* 0x00000f060a077981 */ /* 0x0000e2000c1e1100 */
[----:B--2---:R-:W-:Y:S01]  /*04f0*/  UIADD3 UR4, UP0, UPT, UR4, 0x10, URZ ;  /* 0x0000001004047890 */ /* 0x004fe2000ff1e0ff */
[----:B------:R-:W-:-:S03]  /*0500*/  IMAD.MOV.U32 R6, RZ, RZ, 0x1 ;  /* 0x00000001ff067424 */ /* 0x000fc600078e00ff */
[----:B------:R-:W-:Y:S01]  /*0510*/  UIADD3.X UR5, UPT, UPT, URZ, UR5, URZ, UP0, !UPT ;  /* 0x00000005ff057290 */ /* 0x000fe200087fe4ff */
[----:B-----5:R-:W-:Y:S02]  /*0520*/  PRMT R13, R16, 0x7610, R13 ;  /* 0x00007610100d7816 */ /* 0x020fe4000000000d */
[----:B------:R-:W-:Y:S02]  /*0530*/  PRMT R12, R23, 0x7610, R12 ;  /* 0x00007610170c7816 */ /* 0x000fe4000000000c */
[----:B0-----:R-:W-:Y:S01]  /*0540*/  PRMT R11, R14, 0x7610, R11 ;  /* 0x000076100e0b7816 */ /* 0x001fe2000000000b */
[----:B------:R-:W-:Y:S01]  /*0550*/  IMAD.U32 R0, RZ, RZ, UR5 ;  /* 0x00000005ff007e24 */ /* 0x000fe2000f8e00ff */
[----:B------:R-:W-:Y:S02]  /*0560*/  PRMT R10, R27, 0x7610, R10 ;  /* 0x000076101b0a7816 */ /* 0x000fe4000000000a */
[----:B------:R-:W-:Y:S02]  /*0570*/  PRMT R16, R21, 0x7610, R16 ;  /* 0x0000761015107816 */ /* 0x000fe40000000010 */
[----:B-1----:R-:W-:-:S02]  /*0580*/  PRMT R14, R3, 0x7610, R14 ;  /* 0x00007610030e7816 */ /* 0x002fc4000000000e */
[----:B---3--:R-:W-:Y:S01]  /*0590*/  LOP3.LUT R2, R7, R2, RZ, 0x3c, !PT ;  /* 0x0000000207027212 */ /* 0x008fe200078e3cff */
[----:B------:R-:W-:-:S03]  /*05a0*/  IMAD.U32 R7, RZ, RZ, UR4 ;  /* 0x00000004ff077e24 */ /* 0x000fc6000f8e00ff */
[----:B----4-:R-:W-:-:S07]  /*05b0*/  PRMT R27, R2, 0x7610, R27 ;  /* 0x00007610021b7816 */ /* 0x010fce000000001b */
.L_x_0:
[----:B------:R-:W-:Y:S02]  /*05c0*/  LOP3.LUT R3, R8, 0xff, RZ, 0xc0, !PT ;  /* 0x000000ff08037812 */ /* 0x000fe400078ec0ff */
[----:B---3--:R-:W-:Y:S02]  /*05d0*/  LOP3.LUT R27, R27, 0xff, RZ, 0xc0, !PT ;  /* 0x000000ff1b1b7812 */ /* 0x008fe400078ec0ff */
[----:B------:R-:W-:Y:S02]  /*05e0*/  LOP3.LUT R23, R20, 0xff, RZ, 0xc0, !PT ;  /* 0x000000ff14177812 */ /* 0x000fe400078ec0ff */
[----:B------:R-:W0:Y:S01]  /*05f0*/  LDC.U8 R3, c[0x3][R3] ;  /* 0x00c0000003037b82 */ /* 0x000e220000000000 */
[----:B------:R-:W-:Y:S02]  /*0600*/  LOP3.LUT R8, R17, 0xff, RZ, 0xc0, !PT ;  /* 0x000000ff11087812 */ /* 0x000fe400078ec0ff */
[----:B------:R-:W-:Y:S02]  /*0610*/  LOP3.LUT R17, R18, 0xff, RZ, 0xc0, !PT ;  /* 0x000000ff12117812 */ /* 0x000fe400078ec0ff */
[----:B------:R-:W-:-:S02]  /*0620*/  LOP3.LUT R21, R14, 0xff, RZ, 0xc0, !PT ;  /* 0x000000ff0e157812 */ /* 0x000fc400078ec0ff */
[----:B------:R-:W-:Y:S01]  /*0630*/  LOP3.LUT R24, R13, 0xff, RZ, 0xc0, !PT ;  /* 0x000000ff0d187812 */ /* 0x000fe200078ec0ff */
[----:B------:R-:W0:Y:S01]  /*0640*/  LDC.U8 R27, c[0x3][R27] ;  /* 0x00c000001b1b7b82 */ /* 0x000e220000000000 */
[----:B------:R-:W-:Y:S02]  /*0650*/  LOP3.LUT R16, R16, 0xff, RZ, 0xc0, !PT ;  /* 0x000000ff10107812 */ /* 0x000fe400078ec0ff */
[----:B------:R-:W-:Y:S02]  /*0660*/  LOP3.LUT R11, R11, 0xff, RZ, 0xc0, !PT ;  /* 0x000000ff0b0b7812 */ /* 0x000fe400078ec0ff */
[----:B------:R-:W-:Y:S02]  /*0670*/  LOP3.LUT R10, R10, 0xff, RZ, 0xc0, !PT ;  /* 0x000000ff0a0a7812 */ /* 0x000fe400078ec0ff */
[----:B------:R-:W-:Y:S01]  /*0680*/  LOP3.LUT R12, R12, 0xff, RZ, 0xc0, !PT ;  /* 0x000000ff0c0c7812 */ /* 0x000fe200078ec0ff */
[----:B------:R-:W1:Y:S08]  /*0690*/  LDC.U8 R23, c[0x3][R23] ;  /* 0x00c0000017177b82 */ /* 0x000e700000000000 */
[----:B------:R-:W2:Y:S08]  /*06a0*/  LDC.U8 R8, c[0x3][R8] ;  /* 0x00c0000008087b82 */ /* 0x000eb00000000000 */
[----:B------:R-:W3:Y:S08]  /*06b0*/  LDC.U8 R17, c[0x3][R17] ;  /* 0x00c0000011117b82 */ /* 0x000ef00000000000 */
[----:B------:R-:W3:Y:S08]  /*06c0*/  LDC.U8 R21, c[0x3][R21] ;  /* 0x00c0000015157b82 */ /* 0x000ef00000000000 */
[----:B------:R-:W4:Y:S01]  /*06d0*/  LDC.U8 R24, c[0x3][R24] ;  /* 0x00c0000018187b82 */ /* 0x000f220000000000 */
[----:B0-----:R-:W-:-:S07]  /*06e0*/  LOP3.LUT R2, R27, R3, RZ, 0x3c, !PT ;  /* 0x000000031b027212 */ /* 0x001fce00078e3cff */
[----:B------:R-:W0:Y:S01]  /*06f0*/  LDC.U8 R16, c[0x3][R16] ;  /* 0x00c0000010107b82 */ /* 0x000e220000000000 */
[C---:B------:R-:W-:Y:S01]  /*0700*/  PRMT R14, R2.reuse, 0x8880, RZ ;  /* 0x00008880020e7816 */ /* 0x040fe200000000ff */
[----:B------:R-:W-:-:S03]  /*0710*/  IMAD.SHL.U32 R13, R2, 0x2, RZ ;  /* 0x00000002020d7824 */ /* 0x000fc600078e00ff */
[----:B------:R-:W-:-:S03]  /*0720*/  ISETP.GE.AND P0, PT, R14, RZ, PT ;  /* 0x000000ff0e00720c */ /* 0x000fc60003f06270 */
[----:B------:R-:W5:Y:S01]  /*0730*/  LDC.U8 R11, c[0x3][R11] ;  /* 0x00c000000b0b7b82 */ /* 0x000f620000000000 */
[----:B------:R-:W-:Y:S02]  /*0740*/  LOP3.LUT R14, R29, 0xff, RZ, 0xc0, !PT ;  /* 0x000000ff1d0e7812 */ /* 0x000fe400078ec0ff */
[-C--:B-1----:R-:W-:Y:S02]  /*0750*/  LOP3.LUT R18, R3, R23.reuse, RZ, 0x3c, !PT ;  /* 0x0000001703127212 */ /* 0x082fe400078e3cff */
[----:B------:R-:W-:Y:S02]  /*0760*/  LOP3.LUT R29, R9, 0xff, RZ, 0xc0, !PT ;  /* 0x000000ff091d7812 */ /* 0x000fe400078ec0ff */
[C---:B------:R-:W-:Y:S01]  /*0770*/  PRMT R20, R18.reuse, 0x8880, RZ ;  /* 0x0000888012147816 */ /* 0x040fe200000000ff */
[----:B------:R-:W4:Y:S01]  /*0780*/  LDC.U8 R14, c[0x3][R14] ;  /* 0x00c000000e0e7b82 */ /* 0x000f220000000000 */
[----:B--2---:R-:W-:Y:S01]  /*0790*/  LOP3.LUT R2, R3, R23, R8, 0x96, !PT ;  /* 0x0000001703027212 */ /* 0x004fe200078e9608 */
[----:B------:R-:W-:Y:S01]  /*07a0*/  IMAD.SHL.U32 R18, R18, 0x2, RZ ;  /* 0x0000000212127824 */ /* 0x000fe200078e00ff */
[----:B------:R-:W-:-:S02]  /*07b0*/  ISETP.GE.AND P1, PT, R20, RZ, PT ;  /* 0x000000ff1400720c */ /* 0x000fc40003f26270 */
[----:B------:R-:W-:Y:S02]  /*07c0*/  @!P0 LOP3.LUT R13, R13, 0x1b, RZ, 0x3c, !PT ;  /* 0x0000001b0d0d8812 */ /* 0x000fe400078e3cff */
[----:B------:R-:W-:Y:S01]  /*07d0*/  LOP3.LUT R22, R23, R8, RZ, 0x3c, !PT ;  /* 0x0000000817167212 */ /* 0x000fe200078e3cff */
[----:B------:R-:W1:Y:S01]  /*07e0*/  LDC.U8 R29, c[0x3][R29] ;  /* 0x00c000001d1d7b82 */ /* 0x000e620000000000 */
[-CC-:B------:R-:W-:Y:S02]  /*07f0*/  LOP3.LUT R20, R13, R2.reuse, R27.reuse, 0x96, !PT ;  /* 0x000000020d147212 */ /* 0x180fe400078e961b */
[----:B------:R-:W-:Y:S02]  /*0800*/  PRMT R26, R22, 0x8880, RZ ;  /* 0x00008880161a7816 */ /* 0x000fe400000000ff */
[----:B------:R-:W-:Y:S02]  /*0810*/  LOP3.LUT R13, R20, R3, RZ, 0x3c, !PT ;  /* 0x00000003140d7212 */ /* 0x000fe400078e3cff */
[----:B---3--:R-:W-:Y:S01]  /*0820*/  LOP3.LUT R3, R17, R21, RZ, 0x3c, !PT ;  /* 0x0000001511037212 */ /* 0x008fe200078e3cff */
[----:B------:R-:W5:Y:S01]  /*0830*/  LDC.U8 R10, c[0x3][R10] ;  /* 0x00c000000a0a7b82 */ /* 0x000f620000000000 */
[----:B------:R-:W-:Y:S01]  /*0840*/  @!P1 LOP3.LUT R18, R18, 0x1b, RZ, 0x3c, !PT ;  /* 0x0000001b12129812 */ /* 0x000fe200078e3cff */
[----:B------:R-:W-:Y:S01]  /*0850*/  STG.E.U8 desc[UR6][R4.64+0x2], R13 ;  /* 0x0000020d04007986 */ /* 0x000fe2000c101106 */
[C---:B------:R-:W-:Y:S01]  /*0860*/  PRMT R20, R3.reuse, 0x8880, RZ ;  /* 0x0000888003147816 */ /* 0x040fe200000000ff */
[----:B------:R-:W-:Y:S01]  /*0870*/  IMAD.SHL.U32 R3, R3, 0x2, RZ ;  /* 0x0000000203037824 */ /* 0x000fe200078e00ff */
[----:B------:R-:W-:-:S02]  /*0880*/  LOP3.LUT R18, R18, R2, R27, 0x96, !PT ;  /* 0x0000000212127212 */ /* 0x000fc400078e961b */
[----:B------:R-:W-:Y:S01]  /*0890*/  ISETP.GE.AND P2, PT, R20, RZ, PT ;  /* 0x000000ff1400720c */ /* 0x000fe20003f46270 */
[----:B------:R-:W2:Y:S01]  /*08a0*/  LDC.U8 R12, c[0x3][R12] ;  /* 0x00c000000c0c7b82 */ /* 0x000ea20000000000 */
[----:B------:R-:W-:Y:S02]  /*08b0*/  LOP3.LUT R23, R18, R23, RZ, 0x3c, !PT ;  /* 0x0000001712177212 */ /* 0x000fe400078e3cff */
[----:B------:R-:W-:-:S03]  /*08c0*/  ISETP.GE.AND P0, PT, R26, RZ, PT ;  /* 0x000000ff1a00720c */ /* 0x000fc60003f06270 */
[----:B------:R-:W-:Y:S06]  /*08d0*/  STG.E.U8 desc[UR6][R4.64+0x1], R23 ;  /* 0x0000011704007986 */ /* 0x000fec000c101106 */
[----:B------:R-:W-:Y:S02]  /*08e0*/  @!P2 LOP3.LUT R3, R3, 0x1b, RZ, 0x3c, !PT ;  /* 0x0000001b0303a812 */ /* 0x000fe400078e3cff */
[----:B----4-:R-:W-:-:S04]  /*08f0*/  LOP3.LUT R20, R21, R14, R24, 0x96, !PT ;  /* 0x0000000e15147212 */ /* 0x010fc800078e9618 */
[----:B------:R-:W-:Y:S02]  /*0900*/  LOP3.LUT R18, R3, R20, R17, 0x96, !PT ;  /* 0x0000001403127212 */ /* 0x000fe400078e9611 */
[----:B------:R-:W-:Y:S02]  /*0910*/  LOP3.LUT R3, R21, R14, RZ, 0x3c, !PT ;  /* 0x0000000e15037212 */ /* 0x000fe400078e3cff */
[----:B------:R-:W-:Y:S02]  /*0920*/  LOP3.LUT R21, R18, R21, RZ, 0x3c, !PT ;  /* 0x0000001512157212 */ /* 0x000fe400078e3cff */
[C---:B------:R-:W-:Y:S01]  /*0930*/  PRMT R18, R3.reuse, 0x8880, RZ ;  /* 0x0000888003127816 */ /* 0x040fe200000000ff */
[----:B------:R-:W-:Y:S02]  /*0940*/  IMAD.SHL.U32 R3, R3, 0x2, RZ ;  /* 0x0000000203037824 */ /* 0x000fe400078e00ff */
[----:B------:R-:W-:Y:S01]  /*0950*/  STG.E.U8 desc[UR6][R4.64+0x6], R21 ;  /* 0x0000061504007986 */ /* 0x000fe2000c101106 */
[----:B------:R-:W-:-:S02]  /*0960*/  ISETP.GE.AND P1, PT, R18, RZ, PT ;  /* 0x000000ff1200720c */ /* 0x000fc40003f26270 */
[----:B------:R-:W-:-:S06]  /*0970*/  LOP3.LUT R18, R15, 0xff, RZ, 0xc0, !PT ;  /* 0x000000ff0f127812 */ /* 0x000fcc00078ec0ff */
[----:B------:R-:W1:Y:S05]  /*0980*/  LDC.U8 R18, c[0x3][R18] ;  /* 0x00c0000012127b82 */ /* 0x000e6a0000000000 */
[----:B------:R-:W-:-:S04]  /*0990*/  @!P1 LOP3.LUT R3, R3, 0x1b, RZ, 0x3c, !PT ;  /* 0x0000001b03039812 */ /* 0x000fc800078e3cff */
[----:B------:R-:W-:Y:S02]  /*09a0*/  LOP3.LUT R15, R3, R20, R17, 0x96, !PT ;  /* 0x00000014030f7212 */ /* 0x000fe400078e9611 */
[----:B------:R-:W-:Y:S02]  /*09b0*/  LOP3.LUT R3, R14, R24, RZ, 0x3c, !PT ;  /* 0x000000180e037212 */ /* 0x000fe400078e3cff */
[----:B------:R-:W-:Y:S02]  /*09c0*/  LOP3.LUT R15, R15, R14, RZ, 0x3c, !PT ;  /* 0x0000000e0f0f7212 */ /* 0x000fe400078e3cff */
[----:B------:R-:W-:Y:S02]  /*09d0*/  LOP3.LUT R14, R25, 0xff, RZ, 0xc0, !PT ;  /* 0x000000ff190e7812 */ /* 0x000fe400078ec0ff */
[C---:B------:R-:W-:Y:S01]  /*09e0*/  PRMT R9, R3.reuse, 0x8880, RZ ;  /* 0x0000888003097816 */ /* 0x040fe200000000ff */
[----:B------:R-:W-:Y:S01]  /*09f0*/  IMAD.SHL.U32 R3, R3, 0x2, RZ ;  /* 0x0000000203037824 */ /* 0x000fe200078e00ff */
[----:B------:R-:W-:Y:S02]  /*0a00*/  STG.E.U8 desc[UR6][R4.64+0x5], R15 ;  /* 0x0000050f04007986 */ /* 0x000fe4000c101106 */
[----:B------:R-:W0:Y:S01]  /*0a10*/  LDC.U8 R14, c[0x3][R14] ;  /* 0x00c000000e0e7b82 */ /* 0x000e220000000000 */
[----:B------:R-:W-:-:S13]  /*0a20*/  ISETP.GE.AND P1, PT, R9, RZ, PT ;  /* 0x000000ff0900720c */ /* 0x000fda0003f26270 */
[----:B------:R-:W-:-:S04]  /*0a30*/  @!P1 LOP3.LUT R3, R3, 0x1b, RZ, 0x3c, !PT ;  /* 0x0000001b03039812 */ /* 0x000fc800078e3cff */
[C---:B------:R-:W-:Y:S02]  /*0a40*/  LOP3.LUT R25, R24.reuse, R3, RZ, 0x3c, !PT ;  /* 0x0000000318197212 */ /* 0x040fe400078e3cff */
[----:B------:R-:W-:Y:S02]  /*0a50*/  LOP3.LUT R3, R24, R17, RZ, 0x3c, !PT ;  /* 0x0000001118037212 */ /* 0x000fe400078e3cff */
[----:B------:R-:W-:Y:S02]  /*0a60*/  LOP3.LUT R25, R25, R20, R17, 0x96, !PT ;  /* 0x0000001419197212 */ /* 0x000fe400078e9611 */
[----:B-1----:R-:W-:-:S03]  /*0a70*/  LOP3.LUT R17, R18, R29, RZ, 0x3c, !PT ;  /* 0x0000001d12117212 */ /* 0x002fc600078e3cff */
[----:B------:R-:W-:Y:S01]  /*0a80*/  STG.E.U8 desc[UR6][R4.64+0x4], R25 ;  /* 0x0000041904007986 */ /* 0x000fe2000c101106 */
[C---:B------:R-:W-:Y:S01]  /*0a90*/  PRMT R9, R17.reuse, 0x8880, RZ ;  /* 0x0000888011097816 */ /* 0x040fe200000000ff */
[----:B------:R-:W-:-:S03]  /*0aa0*/  IMAD.SHL.U32 R24, R17, 0x2, RZ ;  /* 0x0000000211187824 */ /* 0x000fc600078e00ff */
[----:B------:R-:W-:Y:S01]  /*0ab0*/  ISETP.GE.AND P1, PT, R9, RZ, PT ;  /* 0x000000ff0900720c */ /* 0x000fe20003f26270 */
[----:B------:R-:W-:-:S05]  /*0ac0*/  IMAD.SHL.U32 R9, R22, 0x2, RZ ;  /* 0x0000000216097824 */ /* 0x000fca00078e00ff */
[----:B------:R-:W-:-:S04]  /*0ad0*/  @!P0 LOP3.LUT R9, R9, 0x1b, RZ, 0x3c, !PT ;  /* 0x0000001b09098812 */ /* 0x000fc800078e3cff */
[C---:B------:R-:W-:Y:S02]  /*0ae0*/  LOP3.LUT R22, R8.reuse, R9, RZ, 0x3c, !PT ;  /* 0x0000000908167212 */ /* 0x040fe400078e3cff */
[----:B------:R-:W-:Y:S02]  /*0af0*/  LOP3.LUT R9, R8, R27, RZ, 0x3c, !PT ;  /* 0x0000001b08097212 */ /* 0x000fe400078e3cff */
[----:B------:R-:W-:Y:S02]  /*0b00*/  @!P1 LOP3.LUT R24, R24, 0x1b, RZ, 0x3c, !PT ;  /* 0x0000001b18189812 */ /* 0x000fe400078e3cff */
[----:B0-----:R-:W-:Y:S02]  /*0b10*/  LOP3.LUT R17, R29, R16, R14, 0x96, !PT ;  /* 0x000000101d117212 */ /* 0x001fe400078e960e */
[----:B------:R-:W-:Y:S02]  /*0b20*/  LOP3.LUT R22, R22, R2, R27, 0x96, !PT ;  /* 0x0000000216167212 */ /* 0x000fe400078e961b */
[----:B------:R-:W-:-:S02]  /*0b30*/  LOP3.LUT R8, R24, R17, R18, 0x96, !PT ;  /* 0x0000001118087212 */ /* 0x000fc400078e9612 */
[----:B------:R-:W-:Y:S01]  /*0b40*/  LOP3.LUT R24, R29, R16, RZ, 0x3c, !PT ;  /* 0x000000101d187212 */ /* 0x000fe200078e3cff */
[----:B------:R-:W-:Y:S01]  /*0b50*/  STG.E.U8 desc[UR6][R4.64], R22 ;  /* 0x0000001604007986 */ /* 0x000fe2000c101106 */
[----:B------:R-:W-:Y:S02]  /*0b60*/  LOP3.LUT R8, R8, R29, RZ, 0x3c, !PT ;  /* 0x0000001d08087212 */ /* 0x000fe400078e3cff */
[C---:B------:R-:W-:Y:S01]  /*0b70*/  PRMT R26, R24.reuse, 0x8880, RZ ;  /* 0x00008880181a7816 */ /* 0x040fe200000000ff */
[----:B------:R-:W-:Y:S02]  /*0b80*/  IMAD.SHL.U32 R24, R24, 0x2, RZ ;  /* 0x0000000218187824 */ /* 0x000fe400078e00ff */
[----:B------:R-:W-:Y:S01]  /*0b90*/  STG.E.U8 desc[UR6][R4.64+0xa], R8 ;  /* 0x00000a0804007986 */ /* 0x000fe2000c101106 */
[----:B------:R-:W-:-:S13]  /*0ba0*/  ISETP.GE.AND P0, PT, R26, RZ, PT ;  /* 0x000000ff1a00720c */ /* 0x000fda0003f06270 */
[----:B------:R-:W-:-:S04]  /*0bb0*/  @!P0 LOP3.LUT R24, R24, 0x1b, RZ, 0x3c, !PT ;  /* 0x0000001b18188812 */ /* 0x000fc800078e3cff */
[----:B------:R-:W-:Y:S02]  /*0bc0*/  LOP3.LUT R29, R24, R17, R18, 0x96, !PT ;  /* 0x00000011181d7212 */ /* 0x000fe400078e9612 */
[----:B------:R-:W-:Y:S02]  /*0bd0*/  LOP3.LUT R24, R16, R14, RZ, 0x3c, !PT ;  /* 0x0000000e10187212 */ /* 0x000fe400078e3cff */
[----:B------:R-:W-:Y:S02]  /*0be0*/  LOP3.LUT R29, R29, R16, RZ, 0x3c, !PT ;  /* 0x000000101d1d7212 */ /* 0x000fe400078e3cff */
[----:B------:R-:W-:-:S03]  /*0bf0*/  PRMT R16, R24, 0x8880, RZ ;  /* 0x0000888018107816 */ /* 0x000fc600000000ff */
[----:B------:R-:W-:Y:S01]  /*0c00*/  STG.E.U8 desc[UR6][R4.64+0x9], R29 ;  /* 0x0000091d04007986 */ /* 0x000fe2000c101106 */
[----:B------:R-:W-:Y:S02]  /*0c10*/  ISETP.GE.AND P0, PT, R16, RZ, PT ;  /* 0x000000ff1000720c */ /* 0x000fe40003f06270 */
[----:B------:R-:W-:Y:S01]  /*0c20*/  LOP3.LUT R16, R19, 0xff, RZ, 0xc0, !PT ;  /* 0x000000ff13107812 */ /* 0x000fe200078ec0ff */
[----:B------:R-:W-:-:S05]  /*0c30*/  IMAD.SHL.U32 R19, R24, 0x2, RZ ;  /* 0x0000000218137824 */ /* 0x000fca00078e00ff */
[----:B------:R-:W2:Y:S05]  /*0c40*/  LDC.U8 R16, c[0x3][R16] ;  /* 0x00c0000010107b82 */ /* 0x000eaa0000000000 */
[----:B------:R-:W-:-:S04]  /*0c50*/  @!P0 LOP3.LUT R19, R19, 0x1b, RZ, 0x3c, !PT ;  /* 0x0000001b13138812 */ /* 0x000fc800078e3cff */
[C---:B------:R-:W-:Y:S02]  /*0c60*/  LOP3.LUT R24, R14.reuse, R19, RZ, 0x3c, !PT ;  /* 0x000000130e187212 */ /* 0x040fe400078e3cff */
[----:B------:R-:W-:Y:S02]  /*0c70*/  LOP3.LUT R19, R14, R18, RZ, 0x3c, !PT ;  /* 0x000000120e137212 */ /* 0x000fe400078e3cff */
[----:B-----5:R-:W-:Y:S02]  /*0c80*/  LOP3.LUT R14, R10, R11, RZ, 0x3c, !PT ;  /* 0x0000000b0a0e7212 */ /* 0x020fe400078e3cff */
[----:B------:R-:W-:Y:S02]  /*0c90*/  LOP3.LUT R18, R24, R17, R18, 0x96, !PT ;  /* 0x0000001118127212 */ /* 0x000fe400078e9612 */
[C---:B------:R-:W-:Y:S01]  /*0ca0*/  PRMT R24, R14.reuse, 0x8880, RZ ;  /* 0x000088800e187816 */ /* 0x040fe200000000ff */
[----:B------:R-:W-:Y:S02]  /*0cb0*/  IMAD.SHL.U32 R14, R14, 0x2, RZ ;  /* 0x000000020e0e7824 */ /* 0x000fe400078e00ff */
[----:B------:R-:W-:Y:S01]  /*0cc0*/  STG.E.U8 desc[UR6][R4.64+0x8], R18 ;  /* 0x0000081204007986 */ /* 0x000fe2000c101106 */
[----:B------:R-:W-:-:S13]  /*0cd0*/  ISETP.GE.AND P0, PT, R24, RZ, PT ;  /* 0x000000ff1800720c */ /* 0x000fda0003f06270 */
[----:B------:R-:W-:Y:S02]  /*0ce0*/  @!P0 LOP3.LUT R14, R14, 0x1b, RZ, 0x3c, !PT ;  /* 0x0000001b0e0e8812 */ /* 0x000fe400078e3cff */
[CC--:B--2---:R-:W-:Y:S02]  /*0cf0*/  LOP3.LUT R27, R11.reuse, R16.reuse, R12, 0x96, !PT ;  /* 0x000000100b1b7212 */ /* 0x0c4fe400078e960c */
[----:B------:R-:W-:Y:S02]  /*0d00*/  LOP3.LUT R24, R11, R16, RZ, 0x3c, !PT ;  /* 0x000000100b187212 */ /* 0x000fe400078e3cff */
[----:B------:R-:W-:-:S04]  /*0d10*/  LOP3.LUT R14, R14, R27, R10, 0x96, !PT ;  /* 0x0000001b0e0e7212 */ /* 0x000fc800078e960a */
[----:B------:R-:W-:Y:S02]  /*0d20*/  LOP3.LUT R14, R14, R11, RZ, 0x3c, !PT ;  /* 0x0000000b0e0e7212 */ /* 0x000fe400078e3cff */
[C---:B------:R-:W-:Y:S01]  /*0d30*/  PRMT R11, R24.reuse, 0x8880, RZ ;  /* 0x00008880180b7816 */ /* 0x040fe200000000ff */
[----:B------:R-:W-:Y:S02]  /*0d40*/  IMAD.SHL.U32 R24, R24, 0x2, RZ ;  /* 0x0000000218187824 */ /* 0x000fe400078e00ff */
[----:B------:R-:W-:Y:S01]  /*0d50*/  STG.E.U8 desc[UR6][R4.64+0xe], R14 ;  /* 0x00000e0e04007986 */ /* 0x000fe2000c101106 */
[----:B------:R-:W-:Y:S02]  /*0d60*/  ISETP.GE.AND P0, PT, R11, RZ, PT ;  /* 0x000000ff0b00720c */ /* 0x000fe40003f06270 */
[----:B------:R-:W-:-:S11]  /*0d70*/  LOP3.LUT R11, R16, R12, RZ, 0x3c, !PT ;  /* 0x0000000c100b7212 */ /* 0x000fd600078e3cff */
[----:B------:R-:W-:-:S04]  /*0d80*/  @!P0 LOP3.LUT R24, R24, 0x1b, RZ, 0x3c, !PT ;  /* 0x0000001b18188812 */ /* 0x000fc800078e3cff */
[----:B------:R-:W-:-:S04]  /*0d90*/  LOP3.LUT R24, R24, R27, R10, 0x96, !PT ;  /* 0x0000001b18187212 */ /* 0x000fc800078e960a */
[----:B------:R-:W-:Y:S02]  /*0da0*/  LOP3.LUT R16, R24, R16, RZ, 0x3c, !PT ;  /* 0x0000001018107212 */ /* 0x000fe400078e3cff */
[C---:B------:R-:W-:Y:S01]  /*0db0*/  PRMT R24, R11.reuse, 0x8880, RZ ;  /* 0x000088800b187816 */ /* 0x040fe200000000ff */
[----:B------:R-:W-:Y:S02]  /*0dc0*/  IMAD.SHL.U32 R11, R11, 0x2, RZ ;  /* 0x000000020b0b7824 */ /* 0x000fe400078e00ff */
[----:B------:R-:W-:Y:S01]  /*0dd0*/  STG.E.U8 desc[UR6][R4.64+0xd], R16 ;  /* 0x00000d1004007986 */ /* 0x000fe2000c101106 */
[----:B------:R-:W-:-:S13]  /*0de0*/  ISETP.GE.AND P0, PT, R24, RZ, PT ;  /* 0x000000ff1800720c */ /* 0x000fda0003f06270 */
[----:B------:R-:W-:-:S04]  /*0df0*/  @!P0 LOP3.LUT R11, R11, 0x1b, RZ, 0x3c, !PT ;  /* 0x0000001b0b0b8812 */ /* 0x000fc800078e3cff */
[C---:B------:R-:W-:Y:S02]  /*0e00*/  LOP3.LUT R24, R12.reuse, R11, RZ, 0x3c, !PT ;  /* 0x0000000b0c187212 */ /* 0x040fe400078e3cff */
[----:B------:R-:W-:Y:S02]  /*0e10*/  LOP3.LUT R11, R12, R10, RZ, 0x3c, !PT ;  /* 0x0000000a0c0b7212 */ /* 0x000fe400078e3cff */
[----:B------:R-:W-:Y:S02]  /*0e20*/  LOP3.LUT R12, R24, R27, R10, 0x96, !PT ;  /* 0x0000001b180c7212 */ /* 0x000fe400078e960a */
[C---:B------:R-:W-:Y:S01]  /*0e30*/  PRMT R10, R9.reuse, 0x8880, RZ ;  /* 0x00008880090a7816 */ /* 0x040fe200000000ff */
[----:B------:R-:W-:Y:S02]  /*0e40*/  IMAD.SHL.U32 R9, R9, 0x2, RZ ;  /* 0x0000000209097824 */ /* 0x000fe400078e00ff */
[----:B------:R-:W-:Y:S01]  /*0e50*/  STG.E.U8 desc[UR6][R4.64+0xc], R12 ;  /* 0x00000c0c04007986 */ /* 0x000fe2000c101106 */
[----:B------:R-:W-:-:S02]  /*0e60*/  ISETP.GE.AND P0, PT, R10, RZ, PT ;  /* 0x000000ff0a00720c */ /* 0x000fc40003f06270 */
[C---:B------:R-:W-:Y:S01]  /*0e70*/  PRMT R10, R3.reuse, 0x8880, RZ ;  /* 0x00008880030a7816 */ /* 0x040fe200000000ff */
[----:B------:R-:W-:-:S03]  /*0e80*/  IMAD.SHL.U32 R3, R3, 0x2, RZ ;  /* 0x0000000203037824 */ /* 0x000fc600078e00ff */
[----:B------:R-:W-:Y:S02]  /*0e90*/  ISETP.GE.AND P1, PT, R10, RZ, PT ;  /* 0x000000ff0a00720c */ /* 0x000fe40003f26270 */
[----:B------:R-:W-:-:S04]  /*0ea0*/  PRMT R10, R19, 0x8880, RZ ;  /* 0x00008880130a7816 */ /* 0x000fc800000000ff */
[----:B------:R-:W-:Y:S02]  /*0eb0*/  ISETP.GE.AND P2, PT, R10, RZ, PT ;  /* 0x000000ff0a00720c */ /* 0x000fe40003f46270 */
[----:B------:R-:W-:Y:S02]  /*0ec0*/  PRMT R10, R11, 0x8880, RZ ;  /* 0x000088800b0a7816 */ /* 0x000fe400000000ff */
[----:B------:R-:W-:Y:S02]  /*0ed0*/  @!P0 LOP3.LUT R9, R9, 0x1b, RZ, 0x3c, !PT ;  /* 0x0000001b09098812 */ /* 0x000fe400078e3cff */
[----:B------:R-:W-:Y:S01]  /*0ee0*/  ISETP.GE.AND P3, PT, R10, RZ, PT ;  /* 0x000000ff0a00720c */ /* 0x000fe20003f66270 */
[----:B------:R-:W-:Y:S01]  /*0ef0*/  IMAD.SHL.U32 R10, R11, 0x2, RZ ;  /* 0x000000020b0a7824 */ /* 0x000fe200078e00ff */
[----:B------:R-:W-:Y:S02]  /*0f00*/  @!P1 LOP3.LUT R3, R3, 0x1b, RZ, 0x3c, !PT ;  /* 0x0000001b03039812 */ /* 0x000fe400078e3cff */
[----:B------:R-:W-:Y:S01]  /*0f10*/  LOP3.LUT R11, R2, R9, RZ, 0x3c, !PT ;  /* 0x00000009020b7212 */ /* 0x000fe200078e3cff */
[----:B------:R-:W-:Y:S01]  /*0f20*/  IMAD.MOV.U32 R2, RZ, RZ, R7 ;  /* 0x000000ffff027224 */ /* 0x000fe200078e0007 */
[----:B------:R-:W-:Y:S01]  /*0f30*/  LOP3.LUT R20, R20, R3, RZ, 0x3c, !PT ;  /* 0x0000000314147212 */ /* 0x000fe200078e3cff */
[----:B------:R-:W-:-:S02]  /*0f40*/  IMAD.MOV.U32 R3, RZ, RZ, R0 ;  /* 0x000000ffff037224 */ /* 0x000fc400078e0000 */
[----:B------:R0:W-:Y:S04]  /*0f50*/  STG.E.U8 desc[UR6][R4.64+0x3], R11 ;  /* 0x0000030b04007986 */ /* 0x0001e8000c101106 */
[----:B------:R-:W-:Y:S01]  /*0f60*/  @!P3 LOP3.LUT R10, R10, 0x1b, RZ, 0x3c, !PT ;  /* 0x0000001b0a0ab812 */ /* 0x000fe200078e3cff */
[----:B------:R-:W-:Y:S03]  /*0f70*/  STG.E.U8 desc[UR6][R4.64+0x7], R20 ;  /* 0x0000071404007986 */ /* 0x000fe6000c101106 */
[----:B------:R-:W-:Y:S01]  /*0f80*/  LOP3.LUT R27, R27, R10, RZ, 0x3c, !PT ;  /* 0x0000000a1b1b7212 */ /* 0x000fe200078e3cff */
[----:B------:R-:W-:-:S04]  /*0f90*/  IMAD.SHL.U32 R10, R19, 0x2, RZ ;  /* 0x00000002130a7824 */ /* 0x000fc800078e00ff */
[----:B------:R-:W-:Y:S01]  /*0fa0*/  STG.E.U8 desc[UR6][R4.64+0xf], R27 ;  /* 0x00000f1b04007986 */ /* 0x000fe2000c101106 */
[----:B------:R-:W-:-:S04]  /*0fb0*/  @!P2 LOP3.LUT R10, R10, 0x1b, RZ, 0x3c, !PT ;  /* 0x0000001b0a0aa812 */ /* 0x000fc800078e3cff */
[----:B------:R-:W-:-:S05]  /*0fc0*/  LOP3.LUT R10, R17, R10, RZ, 0x3c, !PT ;  /* 0x0000000a110a7212 */ /* 0x000fca00078e3cff */
[----:B------:R1:W-:Y:S04]  /*0fd0*/  STG.E.U8 desc[UR6][R4.64+0xb], R10 ;  /* 0x00000b0a04007986 */ /* 0x0003e8000c101106 */
[----:B------:R-:W2:Y:S02]  /*0fe0*/  LDG.E.U8 R17, desc[UR6][R2.64] ;  /* 0x0000000602117981 */ /* 0x000ea4000c1e1100 */
[----:B--2---:R-:W-:-:S05]  /*0ff0*/  LOP3.LUT R17, R22, R17, RZ, 0x3c, !PT ;  /* 0x0000001116117212 */ /* 0x004fca00078e3cff */
[----:B------:R-:W-:Y:S04]  /*1000*/  STG.E.U8 desc[UR6][R4.64], R17 ;  /* 0x0000001104007986 */ /* 0x000fe8000c101106 */
[----:B------:R-:W2:Y:S02]  /*1010*/  LDG.E.U8 R0, desc[UR6][R2.64+0x1] ;  /* 0x0000010602007981 */ /* 0x000ea4000c1e1100 */
[----:B--2---:R-:W-:-:S05]  /*1020*/  LOP3.LUT R19, R23, R0, RZ, 0x3c, !PT ;  /* 0x0000000017137212 */ /* 0x004fca00078e3cff */
[----:B------:R-:W-:Y:S04]  /*1030*/  STG.E.U8 desc[UR6][R4.64+0x1], R19 ;  /* 0x0000011304007986 */ /* 0x000fe8000c101106 */
[----:B------:R-:W2:Y:S02]  /*1040*/  LDG.E.U8 R0, desc[UR6][R2.64+0x2] ;  /* 0x0000020602007981 */ /* 0x000ea4000c1e1100 */
[----:B--2---:R-:W-:-:S05]  /*1050*/  LOP3.LUT R9, R13, R0, RZ, 0x3c, !PT ;  /* 0x000000000d097212 */ /* 0x004fca00078e3cff */
[----:B------:R-:W-:Y:S04]  /*1060*/  STG.E.U8 desc[UR6][R4.64+0x2], R9 ;  /* 0x0000020904007986 */ /* 0x000fe8000c101106 */
[----:B------:R-:W0:Y:S02]  /*1070*/  LDG.E.U8 R0, desc[UR6][R2.64+0x3] ;  /* 0x0000030602007981 */ /* 0x000e24000c1e1100 */
[----:B0-----:R-:W-:-:S05]  /*1080*/  LOP3.LUT R11, R11, R0, RZ, 0x3c, !PT ;  /* 0x000000000b0b7212 */ /* 0x001fca00078e3cff */
[----:B------:R0:W-:Y:S04]  /*1090*/  STG.E.U8 desc[UR6][R4.64+0x3], R11 ;  /* 0x0000030b04007986 */ /* 0x0001e8000c101106 */
[----:B------:R-:W2:Y:S02]  /*10a0*/  LDG.E.U8 R0, desc[UR6][R2.64+0x4] ;  /* 0x0000040602007981 */ /* 0x000ea4000c1e1100 */
[----:B--2---:R-:W-:-:S05]  /*10b0*/  LOP3.LUT R13, R25, R0, RZ, 0x3c, !PT ;  /* 0x00000000190d7212 */ /* 0x004fca00078e3cff */
[----:B------:R-:W-:Y:S04]  /*10c0*/  STG.E.U8 desc[UR6][R4.64+0x4], R13 ;  /* 0x0000040d04007986 */ /* 0x000fe8000c101106 */
[----:B------:R-:W2:Y:S02]  /*10d0*/  LDG.E.U8 R0, desc[UR6][R2.64+0x5] ;  /* 0x0000050602007981 */ /* 0x000ea4000c1e1100 */
[----:B--2---:R-:W-:-:S05]  /*10e0*/  LOP3.LUT R15, R15, R0, RZ, 0x3c, !PT ;  /* 0x000000000f0f7212 */ /* 0x004fca00078e3cff */
[----:B------:R2:W-:Y:S04]  /*10f0*/  STG.E.U8 desc[UR6][R4.64+0x5], R15 ;  /* 0x0000050f04007986 */ /* 0x0005e8000c101106 */
[----:B------:R-:W3:Y:S02]  /*1100*/  LDG.E.U8 R0, desc[UR6][R2.64+0x6] ;  /* 0x0000060602007981 */ /* 0x000ee4000c1e1100 */
[----:B---3--:R-:W-:-:S05]  /*1110*/  LOP3.LUT R21, R21, R0, RZ, 0x3c, !PT ;  /* 0x0000000015157212 */ /* 0x008fca00078e3cff */
[----:B------:R3:W-:Y:S04]  /*1120*/  STG.E.U8 desc[UR6][R4.64+0x6], R21 ;  /* 0x0000061504007986 */ /* 0x0007e8000c101106 */
[----:B------:R-:W4:Y:S02]  /*1130*/  LDG.E.U8 R23, desc[UR6][R2.64+0x7] ;  /* 0x0000070602177981 */ /* 0x000f24000c1e1100 */
[----:B----4-:R-:W-:-:S05]  /*1140*/  LOP3.LUT R23, R20, R23, RZ, 0x3c, !PT ;  /* 0x0000001714177212 */ /* 0x010fca00078e3cff */
        /* <DEDUP_REMOVED lines=10> */
[----:B------:R-:W1:Y:S02]  /*11f0*/  LDG.E.U8 R7, desc[UR6][R2.64+0xb] ;  /* 0x00000b0602077981 */ /* 0x000e64000c1e1100 */
[----:B-1----:R-:W-:-:S05]  /*1200*/  LOP3.LUT R10, R10, R7, RZ, 0x3c, !PT ;  /* 0x000000070a0a7212 */ /* 0x002fca00078e3cff */
[----:B------:R3:W-:Y:S04]  /*1210*/  STG.E.U8 desc[UR6][R4.64+0xb], R10 ;  /* 0x00000b0a04007986 */ /* 0x0007e8000c101106 */
[----:B------:R-:W4:Y:S02]  /*1220*/  LDG.E.U8 R7, desc[UR6][R2.64+0xc] ;  /* 0x00000c0602077981 */ /* 0x000f24000c1e1100 */
[----:B----4-:R-:W-:-:S05]  /*1230*/  LOP3.LUT R12, R12, R7, RZ, 0x3c, !PT ;  /* 0x000000070c0c7212 */ /* 0x010fca00078e3cff */
[----:B------:R3:W-:Y:S04]  /*1240*/  STG.E.U8 desc[UR6][R4.64+0xc], R12 ;  /* 0x00000c0c04007986 */ /* 0x0007e8000c101106 */
[----:B------:R-:W4:Y:S02]  /*1250*/  LDG.E.U8 R7, desc[UR6][R2.64+0xd] ;  /* 0x00000d0602077981 */ /* 0x000f24000c1e1100 */
[----:B----4-:R-:W-:-:S05]  /*1260*/  LOP3.LUT R16, R16, R7, RZ, 0x3c, !PT ;  /* 0x0000000710107212 */ /* 0x010fca00078e3cff */
[----:B------:R3:W-:Y:S04]  /*1270*/  STG.E.U8 desc[UR6][R4.64+0xd], R16 ;  /* 0x00000d1004007986 */ /* 0x0007e8000c101106 */
[----:B------:R-:W4:Y:S01]  /*1280*/  LDG.E.U8 R7, desc[UR6][R2.64+0xe] ;  /* 0x00000e0602077981 */ /* 0x000f22000c1e1100 */
[----:B------:R-:W-:Y:S02]  /*1290*/  LOP3.LUT R18, R6, 0xff, RZ, 0xc0, !PT ;  /* 0x000000ff06127812 */ /* 0x000fe400078ec0ff */
[----:B----4-:R-:W-:-:S05]  /*12a0*/  LOP3.LUT R14, R14, R7, RZ, 0x3c, !PT ;  /* 0x000000070e0e7212 */ /* 0x010fca00078e3cff */
[----:B------:R3:W-:Y:S04]  /*12b0*/  STG.E.U8 desc[UR6][R4.64+0xe], R14 ;  /* 0x00000e0e04007986 */ /* 0x0007e8000c101106 */
[----:B------:R-:W4:Y:S01]  /*12c0*/  LDG.E.U8 R0, desc[UR6][R2.64+0xf] ;  /* 0x00000f0602007981 */ /* 0x000f22000c1e1100 */
[----:B------:R-:W-:Y:S01]  /*12d0*/  ISETP.GE.U32.AND P0, PT, R18, 0x9, PT ;  /* 0x000000091200780c */ /* 0x000fe20003f06070 */
[----:B------:R-:W-:Y:S01]  /*12e0*/  VIADD R6, R6, 0x1 ;  /* 0x0000000106067836 */ /* 0x000fe20000000000 */
[----:B------:R-:W-:Y:S02]  /*12f0*/  IADD3 R7, P1, PT, R2, 0x10, RZ ;  /* 0x0000001002077810 */ /* 0x000fe40007f3e0ff */
[----:B------:R-:W-:Y:S02]  /*1300*/  PRMT R18, R11, 0x7610, R18 ;  /* 0x000076100b127816 */ /* 0x000fe40000000012 */
[----:B------:R-:W-:-:S02]  /*1310*/  PRMT R20, R15, 0x7610, R20 ;  /* 0x000076100f147816 */ /* 0x000fc40000000014 */
[----:B0-----:R-:W-:Y:S02]  /*1320*/  PRMT R11, R21, 0x7610, R11 ;  /* 0x00007610150b7816 */ /* 0x001fe4000000000b */
[----:B--2---:R-:W-:Y:S02]  /*1330*/  PRMT R15, R23, 0x7610, R15 ;  /* 0x00007610170f7816 */ /* 0x004fe4000000000f */
[----:B----4-:R-:W-:Y:S01]  /*1340*/  LOP3.LUT R27, R27, R0, RZ, 0x3c, !PT ;  /* 0x000000001b1b7212 */ /* 0x010fe200078e3cff */
[----:B------:R-:W-:-:S04]  /*1350*/  IMAD.X R0, RZ, RZ, R3, P1 ;  /* 0x000000ffff007224 */ /* 0x000fc800008e0603 */
[----:B------:R3:W-:Y:S01]  /*1360*/  STG.E.U8 desc[UR6][R4.64+0xf], R27 ;  /* 0x00000f1b04007986 */ /* 0x0007e2000c101106 */
[----:B------:R-:W-:Y:S05]  /*1370*/  @!P0 BRA `(.L_x_0) ;  /* 0xfffffff000908947 */ /* 0x000fea000383ffff */
[----:B------:R-:W-:Y:S02]  /*1380*/  LOP3.LUT R17, R17, 0xff, RZ, 0xc0, !PT ;  /* 0x000000ff11117812 */ /* 0x000fe400078ec0ff */
[----:B------:R-:W-:Y:S02]  /*1390*/  LOP3.LUT R19, R19, 0xff, RZ, 0xc0, !PT ;  /* 0x000000ff13137812 */ /* 0x000fe400078ec0ff */
[----:B------:R-:W-:Y:S02]  /*13a0*/  LOP3.LUT R9, R9, 0xff, RZ, 0xc0, !PT ;  /* 0x000000ff09097812 */ /* 0x000fe400078ec0ff */
[----:B------:R-:W-:Y:S01]  /*13b0*/  LOP3.LUT R13, R13, 0xff, RZ, 0xc0, !PT ;  /* 0x000000ff0d0d7812 */ /* 0x000fe200078ec0ff */
[----:B------:R-:W0:Y:S01]  /*13c0*/  LDC.U8 R17, c[0x3][R17] ;  /* 0x00c0000011117b82 */ /* 0x000e220000000000 */
[----:B------:R-:W-:Y:S02]  /*13d0*/  LOP3.LUT R11, R11, 0xff, RZ, 0xc0, !PT ;  /* 0x000000ff0b0b7812 */ /* 0x000fe400078ec0ff */
[----:B------:R-:W-:-:S02]  /*13e0*/  LOP3.LUT R15, R15, 0xff, RZ, 0xc0, !PT ;  /* 0x000000ff0f0f7812 */ /* 0x000fc400078ec0ff */
[----:B---3--:R-:W-:Y:S02]  /*13f0*/  LOP3.LUT R25, R25, 0xff, RZ, 0xc0, !PT ;  /* 0x000000ff19197812 */ /* 0x008fe400078ec0ff */
[----:B------:R-:W-:Y:S01]  /*1400*/  LOP3.LUT R29, R29, 0xff, RZ, 0xc0, !PT ;  /* 0x000000ff1d1d7812 */ /* 0x000fe200078ec0ff */
[----:B------:R-:W1:Y:S01]  /*1410*/  LDC.U8 R19, c[0x3][R19] ;  /* 0x00c0000013137b82 */ /* 0x000e620000000000 */
[----:B------:R-:W-:Y:S02]  /*1420*/  LOP3.LUT R10, R10, 0xff, RZ, 0xc0, !PT ;  /* 0x000000ff0a0a7812 */ /* 0x000fe400078ec0ff */
[----:B------:R-:W-:Y:S02]  /*1430*/  LOP3.LUT R12, R12, 0xff, RZ, 0xc0, !PT ;  /* 0x000000ff0c0c7812 */ /* 0x000fe400078ec0ff */
[----:B------:R-:W-:Y:S02]  /*1440*/  LOP3.LUT R16, R16, 0xff, RZ, 0xc0, !PT ;  /* 0x000000ff10107812 */ /* 0x000fe400078ec0ff */
[----:B------:R-:W-:Y:S01]  /*1450*/  LOP3.LUT R14, R14, 0xff, RZ, 0xc0, !PT ;  /* 0x000000ff0e0e7812 */ /* 0x000fe200078ec0ff */
[----:B------:R-:W2:Y:S01]  /*1460*/  LDC.U8 R9, c[0x3][R9] ;  /* 0x00c0000009097b82 */ /* 0x000ea20000000000 */
[----:B------:R-:W-:-:S02]  /*1470*/  LOP3.LUT R27, R27, 0xff, RZ, 0xc0, !PT ;  /* 0x000000ff1b1b7812 */ /* 0x000fc400078ec0ff */
[----:B------:R-:W-:Y:S02]  /*1480*/  LOP3.LUT R18, R18, 0xff, RZ, 0xc0, !PT ;  /* 0x000000ff12127812 */ /* 0x000fe400078ec0ff */
[----:B------:R-:W-:Y:S02]  /*1490*/  LOP3.LUT R20, R20, 0xff, RZ, 0xc0, !PT ;  /* 0x000000ff14147812 */ /* 0x000fe400078ec0ff */
[----:B------:R-:W-:Y:S01]  /*14a0*/  LOP3.LUT R8, R8, 0xff, RZ, 0xc0, !PT ;  /* 0x000000ff08087812 */ /* 0x000fe200078ec0ff */
[----:B------:R-:W3:Y:S08]  /*14b0*/  LDC.U8 R7, c[0x3][R18] ;  /* 0x00c0000012077b82 */ /* 0x000ef00000000000 */
[----:B------:R-:W4:Y:S08]  /*14c0*/  LDC.U8 R13, c[0x3][R13] ;  /* 0x00c000000d0d7b82 */ /* 0x000f300000000000 */
[----:B------:R-:W5:Y:S08]  /*14d0*/  LDC.U8 R21, c[0x3][R20] ;  /* 0x00c0000014157b82 */ /* 0x000f700000000000 */
[----:B------:R-:W5:Y:S01]  /*14e0*/  LDC.U8 R11, c[0x3][R11] ;  /* 0x00c000000b0b7b82 */ /* 0x000f620000000000 */
[----:B0-----:R0:W-:Y:S07]  /*14f0*/  STG.E.U8 desc[UR6][R4.64], R17 ;  /* 0x0000001104007986 */ /* 0x0011ee000c101106 */
[----:B------:R-:W0:Y:S01]  /*1500*/  LDC.U8 R15, c[0x3][R15] ;  /* 0x00c000000f0f7b82 */ /* 0x000e220000000000 */
[----:B-1----:R-:W-:Y:S07]  /*1510*/  STG.E.U8 desc[UR6][R4.64+0xd], R19 ;  /* 0x00000d1304007986 */ /* 0x002fee000c101106 */
[----:B------:R-:W1:Y:S01]  /*1520*/  LDC.U8 R25, c[0x3][R25] ;  /* 0x00c0000019197b82 */ /* 0x000e620000000000 */
[----:B--2---:R-:W-:Y:S07]  /*1530*/  STG.E.U8 desc[UR6][R4.64+0xa], R9 ;  /* 0x00000a0904007986 */ /* 0x004fee000c101106 */
[----:B------:R-:W2:Y:S01]  /*1540*/  LDC.U8 R29, c[0x3][R29] ;  /* 0x00c000001d1d7b82 */ /* 0x000ea20000000000 */
[----:B---3--:R-:W-:Y:S07]  /*1550*/  STG.E.U8 desc[UR6][R4.64+0x7], R7 ;  /* 0x0000070704007986 */ /* 0x008fee000c101106 */
[----:B------:R-:W3:Y:S01]  /*1560*/  LDC.U8 R23, c[0x3][R8] ;  /* 0x00c0000008177b82 */ /* 0x000ee20000000000 */
[----:B----4-:R-:W-:Y:S07]  /*1570*/  STG.E.U8 desc[UR6][R4.64+0x4], R13 ;  /* 0x0000040d04007986 */ /* 0x010fee000c101106 */
[----:B------:R-:W4:Y:S01]  /*1580*/  LDC.U8 R10, c[0x3][R10] ;  /* 0x00c000000a0a7b82 */ /* 0x000f220000000000 */
[----:B-----5:R5:W-:Y:S07]  /*1590*/  STG.E.U8 desc[UR6][R4.64+0x1], R21 ;  /* 0x0000011504007986 */ /* 0x020bee000c101106 */
[----:B------:R-:W5:Y:S01]  /*15a0*/  LDC.U8 R12, c[0x3][R12] ;  /* 0x00c000000c0c7b82 */ /* 0x000f620000000000 */
[----:B------:R-:W-:Y:S07]  /*15b0*/  STG.E.U8 desc[UR6][R4.64+0xe], R11 ;  /* 0x00000e0b04007986 */ /* 0x000fee000c101106 */
[----:B------:R-:W5:Y:S01]  /*15c0*/  LDC.U8 R16, c[0x3][R16] ;  /* 0x00c0000010107b82 */ /* 0x000f620000000000 */
[----:B0-----:R-:W-:Y:S07]  /*15d0*/  STG.E.U8 desc[UR6][R4.64+0xb], R15 ;  /* 0x00000b0f04007986 */ /* 0x001fee000c101106 */
[----:B------:R-:W0:Y:S01]  /*15e0*/  LDC.U8 R14, c[0x3][R14] ;  /* 0x00c000000e0e7b82 */ /* 0x000e220000000000 */
[----:B-1----:R-:W-:Y:S07]  /*15f0*/  STG.E.U8 desc[UR6][R4.64+0x8], R25 ;  /* 0x0000081904007986 */ /* 0x002fee000c101106 */
[----:B------:R-:W1:Y:S01]  /*1600*/  LDC.U8 R27, c[0x3][R27] ;  /* 0x00c000001b1b7b82 */ /* 0x000e620000000000 */
[----:B--2---:R-:W-:Y:S04]  /*1610*/  STG.E.U8 desc[UR6][R4.64+0x5], R29 ;  /* 0x0000051d04007986 */ /* 0x004fe8000c101106 */
[----:B---3--:R2:W-:Y:S04]  /*1620*/  STG.E.U8 desc[UR6][R4.64+0x2], R23 ;  /* 0x0000021704007986 */ /* 0x0085e8000c101106 */
[----:B----4-:R-:W-:Y:S04]  /*1630*/  STG.E.U8 desc[UR6][R4.64+0xf], R10 ;  /* 0x00000f0a04007986 */ /* 0x010fe8000c101106 */
[----:B-----5:R-:W-:Y:S04]  /*1640*/  STG.E.U8 desc[UR6][R4.64+0xc], R12 ;  /* 0x00000c0c04007986 */ /* 0x020fe8000c101106 */
[----:B------:R-:W-:Y:S04]  /*1650*/  STG.E.U8 desc[UR6][R4.64+0x9], R16 ;  /* 0x0000091004007986 */ /* 0x000fe8000c101106 */
[----:B0-----:R-:W-:Y:S04]  /*1660*/  STG.E.U8 desc[UR6][R4.64+0x6], R14 ;  /* 0x0000060e04007986 */ /* 0x001fe8000c101106 */
[----:B-1----:R0:W-:Y:S04]  /*1670*/  STG.E.U8 desc[UR6][R4.64+0x3], R27 ;  /* 0x0000031b04007986 */ /* 0x0021e8000c101106 */
[----:B------:R-:W3:Y:S02]  /*1680*/  LDG.E.U8 R0, desc[UR6][R2.64+0x10] ;  /* 0x0000100602007981 */ /* 0x000ee4000c1e1100 */
[----:B---3--:R-:W-:-:S05]  /*1690*/  LOP3.LUT R17, R17, R0, RZ, 0x3c, !PT ;  /* 0x0000000011117212 */ /* 0x008fca00078e3cff */
[----:B------:R1:W-:Y:S04]  /*16a0*/  STG.E.U8 desc[UR6][R4.64], R17 ;  /* 0x0000001104007986 */ /* 0x0003e8000c101106 */
[----:B------:R-:W3:Y:S02]  /*16b0*/  LDG.E.U8 R0, desc[UR6][R2.64+0x11] ;  /* 0x0000110602007981 */ /* 0x000ee4000c1e1100 */
[----:B---3--:R-:W-:-:S05]  /*16c0*/  LOP3.LUT R21, R21, R0, RZ, 0x3c, !PT ;  /* 0x0000000015157212 */ /* 0x008fca00078e3cff */
[----:B------:R-:W-:Y:S04]  /*16d0*/  STG.E.U8 desc[UR6][R4.64+0x1], R21 ;  /* 0x0000011504007986 */ /* 0x000fe8000c101106 */
[----:B------:R-:W2:Y:S02]  /*16e0*/  LDG.E.U8 R0, desc[UR6][R2.64+0x12] ;  /* 0x0000120602007981 */ /* 0x000ea4000c1e1100 */
[----:B--2---:R-:W-:-:S05]  /*16f0*/  LOP3.LUT R23, R23, R0, RZ, 0x3c, !PT ;  /* 0x0000000017177212 */ /* 0x004fca00078e3cff */
[----:B------:R-:W-:Y:S04]  /*1700*/  STG.E.U8 desc[UR6][R4.64+0x2], R23 ;  /* 0x0000021704007986 */ /* 0x000fe8000c101106 */
[----:B------:R-:W0:Y:S02]  /*1710*/  LDG.E.U8 R0, desc[UR6][R2.64+0x13] ;  /* 0x0000130602007981 */ /* 0x000e24000c1e1100 */
[----:B0-----:R-:W-:-:S05]  /*1720*/  LOP3.LUT R27, R27, R0, RZ, 0x3c, !PT ;  /* 0x000000001b1b7212 */ /* 0x001fca00078e3cff */
[----:B------:R-:W-:Y:S04]  /*1730*/  STG.E.U8 desc[UR6][R4.64+0x3], R27 ;  /* 0x0000031b04007986 */ /* 0x000fe8000c101106 */
[----:B------:R-:W2:Y:S02]  /*1740*/  LDG.E.U8 R0, desc[UR6][R2.64+0x14] ;  /* 0x0000140602007981 */ /* 0x000ea4000c1e1100 */
[----:B--2---:R-:W-:-:S05]  /*1750*/  LOP3.LUT R13, R13, R0, RZ, 0x3c, !PT ;  /* 0x000000000d0d7212 */ /* 0x004fca00078e3cff */
[----:B------:R0:W-:Y:S04]  /*1760*/  STG.E.U8 desc[UR6][R4.64+0x4], R13 ;  /* 0x0000040d04007986 */ /* 0x0001e8000c101106 */
[----:B------:R-:W2:Y:S02]  /*1770*/  LDG.E.U8 R0, desc[UR6][R2.64+0x15] ;  /* 0x0000150602007981 */ /* 0x000ea4000c1e1100 */
[----:B--2---:R-:W-:-:S05]  /*1780*/  LOP3.LUT R29, R29, R0, RZ, 0x3c, !PT ;  /* 0x000000001d1d7212 */ /* 0x004fca00078e3cff */
[----:B------:R-:W-:Y:S04]  /*1790*/  STG.E.U8 desc[UR6][R4.64+0x5], R29 ;  /* 0x0000051d04007986 */ /* 0x000fe8000c101106 */
[----:B-1----:R-:W2:Y:S02]  /*17a0*/  LDG.E.U8 R17, desc[UR6][R2.64+0x16] ;  /* 0x0000160602117981 */ /* 0x002ea4000c1e1100 */
[----:B--2---:R-:W-:-:S05]  /*17b0*/  LOP3.LUT R17, R14, R17, RZ, 0x3c, !PT ;  /* 0x000000110e117212 */ /* 0x004fca00078e3cff */
[----:B------:R-:W-:Y:S04]  /*17c0*/  STG.E.U8 desc[UR6][R4.64+0x6], R17 ;  /* 0x0000061104007986 */ /* 0x000fe8000c101106 */
[----:B------:R-:W2:Y:S02]  /*17d0*/  LDG.E.U8 R0, desc[UR6][R2.64+0x17] ;  /* 0x0000170602007981 */ /* 0x000ea4000c1e1100 */
[----:B--2---:R-:W-:-:S05]  /*17e0*/  LOP3.LUT R7, R7, R0, RZ, 0x3c, !PT ;  /* 0x0000000007077212 */ /* 0x004fca00078e3cff */
[----:B------:R1:W-:Y:S04]  /*17f0*/  STG.E.U8 desc[UR6][R4.64+0x7], R7 ;  /* 0x0000070704007986 */ /* 0x0003e8000c101106 */
[----:B------:R-:W2:Y:S02]  /*1800*/  LDG.E.U8 R0, desc[UR6][R2.64+0x18] ;  /* 0x0000180602007981 */ /* 0x000ea4000c1e1100 */
[----:B--2---:R-:W-:-:S05]  /*1810*/  LOP3.LUT R25, R25, R0, RZ, 0x3c, !PT ;  /* 0x0000000019197212 */ /* 0x004fca00078e3cff */
[----:B------:R-:W-:Y:S04]  /*1820*/  STG.E.U8 desc[UR6][R4.64+0x8], R25 ;  /* 0x0000081904007986 */ /* 0x000fe8000c101106 */
[----:B0-----:R-:W2:Y:S02]  /*1830*/  LDG.E.U8 R13, desc[UR6][R2.64+0x19] ;  /* 0x00001906020d7981 */ /* 0x001ea4000c1e1100 */
        /* <DEDUP_REMOVED lines=17> */
[----:B0-----:R-:W2:Y:S02]  /*1950*/  LDG.E.U8 R9, desc[UR6][R2.64+0x1f] ;  /* 0x00001f0602097981 */ /* 0x001ea4000c1e1100 */
[----:B--2---:R-:W-:-:S05]  /*1960*/  LOP3.LUT R9, R10, R9, RZ, 0x3c, !PT ;  /* 0x000000090a097212 */ /* 0x004fca00078e3cff */
[----:B------:R-:W-:Y:S01]  /*1970*/  STG.E.U8 desc[UR6][R4.64+0xf], R9 ;  /* 0x00000f0904007986 */ /* 0x000fe2000c101106 */
[----:B------:R-:W-:Y:S05]  /*1980*/  EXIT ;  /* 0x000000000000794d */ /* 0x000fea0003800000 */
.L_x_1:
[----:B------:R-:W-:-:S00]  /*1990*/  BRA `(.L_x_1) ;  /* 0xfffffffc00fc7947 */ /* 0x000fc0000383ffff */
[----:B------:R-:W-:-:S00]  /*19a0*/  NOP ;  /* 0x0000000000007918 */ /* 0x000fc00000000000 */
        /* <DEDUP_REMOVED lines=13> */
.L_x_2:


//--------------------- .nv.shared.reserved.0     --------------------------
	.section	.nv.shared.reserved.0,"aw",@nobits
	.weak		__nv_reservedSMEM_offset_0_alias
	.size		__nv_reservedSMEM_offset_0_alias, 0, 64
	.other		__nv_reservedSMEM_offset_0_alias,@"STO_CUDA_RESERVED_SHARED STV_DEFAULT"
__nv_reservedSMEM_offset_0_alias:
	.zero		0
	.zero		64


//--------------------- .nv.constant0._Z15aes_encrypt_gpuPhS_PKhj --------------------------
	.section	.nv.constant0._Z15aes_encrypt_gpuPhS_PKhj,"a",@progbits
	.sectionflags	@""
	.align	4
.nv.constant0._Z15aes_encrypt_gpuPhS_PKhj:
	.zero		924


//--------------------- SYMBOLS --------------------------

	.type		.nv.reservedSmem.offset0,@object
	.size		.nv.reservedSmem.offset0,0x4
